def gluon_tcgen05(
    a_ptr,
    b_ptr,
    c_ptr,
    M,
    N,
    K,
    stride_am,
    stride_bk,
    stride_cm,
    BLOCK_M: gl.constexpr,
    BLOCK_N: gl.constexpr,
    BLOCK_K: gl.constexpr,
    DTYPE: gl.constexpr,
    A_LAYOUT: gl.constexpr,
    B_LAYOUT: gl.constexpr,
    C_LAYOUT: gl.constexpr,
    B_SHAPE: gl.constexpr,
    TMEM_LAYOUT: gl.constexpr,
    TMEM_REG: gl.constexpr,
    TRANS_B: gl.constexpr,
    NUM_BUFFERS: gl.constexpr,
):
    a_desc = tma.make_tensor_descriptor(
        a_ptr, [M, K], [stride_am, 1], [BLOCK_M, BLOCK_K], A_LAYOUT
    )
    b_desc = tma.make_tensor_descriptor(
        b_ptr,
        [N, K] if TRANS_B else [K, N],
        [stride_bk, 1],
        B_SHAPE,
        B_LAYOUT,
    )
    c_desc = tma.make_tensor_descriptor(
        c_ptr, [M, N], [stride_cm, 1], [BLOCK_M, BLOCK_N], C_LAYOUT
    )

    a_bufs = gl.allocate_shared_memory(
        DTYPE, [NUM_BUFFERS, BLOCK_M, BLOCK_K], A_LAYOUT
    )
    b_bufs = gl.allocate_shared_memory(DTYPE, [NUM_BUFFERS] + B_SHAPE, B_LAYOUT)

    pid_m = gl.program_id(0)
    pid_n = gl.program_id(1)
    off_m = pid_m * BLOCK_M
    off_n = pid_n * BLOCK_N

    tma_bars = gl.allocate_shared_memory(
        gl.int64, [NUM_BUFFERS, 1], mbarrier.MBarrierLayout()
    )
    mma_bars = gl.allocate_shared_memory(
        gl.int64, [NUM_BUFFERS, 1], mbarrier.MBarrierLayout()
    )
    for i in gl.static_range(NUM_BUFFERS):
        mbarrier.init(tma_bars.index(i), count=1)
        mbarrier.init(mma_bars.index(i), count=1)

    acc_tmem = allocate_tensor_memory(gl.float32, [BLOCK_M, BLOCK_N], TMEM_LAYOUT)
    idx = 0
    phase = 0
    use_acc = False
    for k in range(0, K, BLOCK_K):
        a = a_bufs.index(idx)
        b = b_bufs.index(idx)
        tma_bar = tma_bars.index(idx)
        mma_bar = mma_bars.index(idx)
        mbarrier.expect(
            tma_bar, a_desc.block_type.nbytes + b_desc.block_type.nbytes
        )
        tma.async_copy_global_to_shared(a_desc, [off_m, k], tma_bar, a)
        tma.async_copy_global_to_shared(
            b_desc, [off_n, k] if TRANS_B else [k, off_n], tma_bar, b
        )
        mbarrier.wait(tma_bar, phase=phase)

        if TRANS_B:
            b = b.permute((1, 0))
        tcgen05_mma(a, b, acc_tmem, use_acc=use_acc)
        tcgen05_commit(mma_bar)
        mbarrier.wait(mma_bar, phase=phase)
        use_acc = True

        idx += 1
        if idx == NUM_BUFFERS:
            idx = 0
            phase ^= 1

    for i in gl.static_range(NUM_BUFFERS):
        mbarrier.invalidate(tma_bars.index(i))
        mbarrier.invalidate(mma_bars.index(i))

    acc = acc_tmem.load(TMEM_REG)
    c_smem = gl.allocate_shared_memory(DTYPE, [BLOCK_M, BLOCK_N], C_LAYOUT)
    c_smem.store(acc.to(DTYPE))
    fence_async_shared()
    tma.async_copy_shared_to_global(c_desc, [off_m, off_n], c_smem)
    tma.store_wait(pendings=0)

# config = {"BLOCK_K": 32, "BLOCK_M": 128, "BLOCK_N": 256, "arch": "sm_100", "dtype": "fp16", "num_buffers": 4, "num_warps": 8, "trans_b": 1}
# arch = sm_100


// ===== COMPILED SASS (sm_100a) =====

	.target	sm_100a

	.elftype	@"ET_EXEC"


//--------------------- .note.nv.tkinfo           --------------------------
	.section	.note.nv.tkinfo,"",@"SHT_NOTE"
	.sectionflags	@"SHF_NOTE_NV_TKINFO"
	.tkinfo
        /*0018*/ 	.word	0x00000081
        /*0030*/ 	.string	""
        /*0030*/ 	.string	"ptxas-blackwell"
        /*0030*/ 	.string	"Cuda compilation tools, release 12.9, V12.9.86"
        /*0030*/ 	.string	"Build cuda_12.9.r12.9/compiler.36037853_0"
        /*0030*/ 	.string	"-v  -suppress-debug-info  -lineinfo  -arch sm_100a "



//--------------------- .note.nv.cuver            --------------------------
	.section	.note.nv.cuver,"",@"SHT_NOTE"
	.sectionflags	@"SHF_NOTE_NV_CUVER"
        /*0018*/ 	.short	0x0001
        /*001a*/ 	.short	0x0064
        /*001c*/ 	.short	0x0001
        /*001e*/ 	.short	0x0000
        /*0020*/ 	.short	0x0001
        /*0022*/ 	.short	0x0000


//--------------------- .nv.info                  --------------------------
	.section	.nv.info,"",@"SHT_CUDA_INFO"
	.align	4


	//----- nvinfo : EIATTR_REGCOUNT
	.align		4
        /*0000*/ 	.byte	0x04, 0x2f
        /*0002*/ 	.short	(.L_4 - .L_3)
	.align		4
.L_3:
        /*0004*/ 	.word	index@(gluon_tcgen05)
        /*0008*/ 	.word	0x00000087


	//----- nvinfo : EIATTR_FRAME_SIZE
	.align		4
.L_4:
        /*000c*/ 	.byte	0x04, 0x11
        /*000e*/ 	.short	(.L_6 - .L_5)
	.align		4
.L_5:
        /*0010*/ 	.word	index@($__internal_2_$__cuda_sm10x_tcgen05_guardrail_trap_unallocated_columns_being_dealloced)
        /*0014*/ 	.word	0x00000000


	//----- nvinfo : EIATTR_FRAME_SIZE
	.align		4
.L_6:
        /*0018*/ 	.byte	0x04, 0x11
        /*001a*/ 	.short	(.L_8 - .L_7)
	.align		4
.L_7:
        /*001c*/ 	.word	index@($__internal_1_$__cuda_sm10x_tcgen05_guardrail_trap_phase_invalid_during_alloc)
        /*0020*/ 	.word	0x00000000


	//----- nvinfo : EIATTR_FRAME_SIZE
	.align		4
.L_8:
        /*0024*/ 	.byte	0x04, 0x11
        /*0026*/ 	.short	(.L_10 - .L_9)
	.align		4
.L_9:
        /*0028*/ 	.word	index@($__internal_0_$__cuda_sm10x_tcgen05_guardrail_trap_col_being_dealloced_not_returned_by_alloc)
        /*002c*/ 	.word	0x00000000


	//----- nvinfo : EIATTR_FRAME_SIZE
	.align		4
.L_10:
        /*0030*/ 	.byte	0x04, 0x11
        /*0032*/ 	.short	(.L_12 - .L_11)
	.align		4
.L_11:
        /*0034*/ 	.word	index@(gluon_tcgen05)
        /*0038*/ 	.word	0x00000000


	//----- nvinfo : EIATTR_MIN_STACK_SIZE
	.align		4
.L_12:
        /*003c*/ 	.byte	0x04, 0x12
        /*003e*/ 	.short	(.L_14 - .L_13)
	.align		4
.L_13:
        /*0040*/ 	.word	index@(gluon_tcgen05)
        /*0044*/ 	.word	0x00000000
.L_14:


//--------------------- .nv.info.gluon_tcgen05    --------------------------
	.section	.nv.info.gluon_tcgen05,"",@"SHT_CUDA_INFO"
	.sectionflags	@""
	.align	4


	//----- nvinfo : EIATTR_CUDA_API_VERSION
	.align		4
        /*0000*/ 	.byte	0x04, 0x37
        /*0002*/ 	.short	(.L_16 - .L_15)
.L_15:
        /*0004*/ 	.word	0x00000081


	//----- nvinfo : EIATTR_KPARAM_INFO
	.align		4
.L_16:
        /*0008*/ 	.byte	0x04, 0x17
        /*000a*/ 	.short	(.L_18 - .L_17)
.L_17:
        /*000c*/ 	.word	0x00000000
        /*0010*/ 	.short	0x000a
        /*0012*/ 	.short	0x0048
        /*0014*/ 	.byte	0x00, 0xf4, 0x21, 0x00


	//----- nvinfo : EIATTR_KPARAM_INFO
	.align		4
.L_18:
        /*0018*/ 	.byte	0x04, 0x17
        /*001a*/ 	.short	(.L_20 - .L_19)
.L_19:
        /*001c*/ 	.word	0x00000000
        /*0020*/ 	.short	0x0009
        /*0022*/ 	.short	0x0040
        /*0024*/ 	.byte	0x00, 0xf4, 0x21, 0x00


	//----- nvinfo : EIATTR_KPARAM_INFO
	.align		4
.L_20:
        /*0028*/ 	.byte	0x04, 0x17
        /*002a*/ 	.short	(.L_22 - .L_21)
.L_21:
        /*002c*/ 	.word	0x00000000
        /*0030*/ 	.short	0x0008
        /*0032*/ 	.short	0x0038
        /*0034*/ 	.byte	0x00, 0xf0, 0x21, 0x00


	//----- nvinfo : EIATTR_KPARAM_INFO
	.align		4
.L_22:
        /*0038*/ 	.byte	0x04, 0x17
        /*003a*/ 	.short	(.L_24 - .L_23)
.L_23:
        /*003c*/ 	.word	0x00000000
        /*0040*/ 	.short	0x0007
        /*0042*/ 	.short	0x0030
        /*0044*/ 	.byte	0x00, 0xf0, 0x21, 0x00


	//----- nvinfo : EIATTR_KPARAM_INFO
	.align		4
.L_24:
        /*0048*/ 	.byte	0x04, 0x17
        /*004a*/ 	.short	(.L_26 - .L_25)
.L_25:
        /*004c*/ 	.word	0x00000000
        /*0050*/ 	.short	0x0006
        /*0052*/ 	.short	0x0028
        /*0054*/ 	.byte	0x00, 0xf0, 0x21, 0x00


	//----- nvinfo : EIATTR_KPARAM_INFO
	.align		4
.L_26:
        /*0058*/ 	.byte	0x04, 0x17
        /*005a*/ 	.short	(.L_28 - .L_27)
.L_27:
        /*005c*/ 	.word	0x00000000
        /*0060*/ 	.short	0x0005
        /*0062*/ 	.short	0x0020
        /*0064*/ 	.byte	0x00, 0xf0, 0x11, 0x00


	//----- nvinfo : EIATTR_KPARAM_INFO
	.align		4
.L_28:
        /*0068*/ 	.byte	0x04, 0x17
        /*006a*/ 	.short	(.L_30 - .L_29)
.L_29:
        /*006c*/ 	.word	0x00000000
        /*0070*/ 	.short	0x0004
        /*0072*/ 	.short	0x001c
        /*0074*/ 	.byte	0x00, 0xf0, 0x11, 0x00


	//----- nvinfo : EIATTR_KPARAM_INFO
	.align		4
.L_30:
        /*0078*/ 	.byte	0x04, 0x17
        /*007a*/ 	.short	(.L_32 - .L_31)
.L_31:
        /*007c*/ 	.word	0x00000000
        /*0080*/ 	.short	0x0003
        /*0082*/ 	.short	0x0018
        /*0084*/ 	.byte	0x00, 0xf0, 0x11, 0x00


	//----- nvinfo : EIATTR_KPARAM_INFO
	.align		4
.L_32:
        /*0088*/ 	.byte	0x04, 0x17
        /*008a*/ 	.short	(.L_34 - .L_33)
.L_33:
        /*008c*/ 	.word	0x00000000
        /*0090*/ 	.short	0x0002
        /*0092*/ 	.short	0x0010
        /*0094*/ 	.byte	0x00, 0xf4, 0x21, 0x00


	//----- nvinfo : EIATTR_KPARAM_INFO
	.align		4
.L_34:
        /*0098*/ 	.byte	0x04, 0x17
        /*009a*/ 	.short	(.L_36 - .L_35)
.L_35:
        /*009c*/ 	.word	0x00000000
        /*00a0*/ 	.short	0x0001
        /*00a2*/ 	.short	0x0008
        /*00a4*/ 	.byte	0x00, 0xf4, 0x21, 0x00


	//----- nvinfo : EIATTR_KPARAM_INFO
	.align		4
.L_36:
        /*00a8*/ 	.byte	0x04, 0x17
        /*00aa*/ 	.short	(.L_38 - .L_37)
.L_37:
        /*00ac*/ 	.word	0x00000000
        /*00b0*/ 	.short	0x0000
        /*00b2*/ 	.short	0x0000
        /*00b4*/ 	.byte	0x00, 0xf4, 0x21, 0x00


	//----- nvinfo : EIATTR_AT_ENTRY_FRAGMENTS
	.align		4
.L_38:
        /*00b8*/ 	.byte	0x04, 0x4f
        /*00ba*/ 	.short	(.L_40 - .L_39)


	//   ....[0]....
.L_39:
        /*00bc*/ 	.word	0x00000004


	//----- nvinfo : EIATTR_RESERVED_SMEM_USED
	.align		4
.L_40:
        /*00c0*/ 	.byte	0x01, 0x41
	.zero		2


	//----- nvinfo : EIATTR_SPARSE_MMA_MASK
	.align		4
        /*00c4*/ 	.byte	0x03, 0x50
        /*00c6*/ 	.short	0x0000


	//----- nvinfo : EIATTR_TCGEN05_1CTA_USED
	.align		4
        /*00c8*/ 	.byte	0x01, 0x51
	.zero		2


	//----- nvinfo : EIATTR_MAXREG_COUNT
	.align		4
        /*00cc*/ 	.byte	0x03, 0x1b
        /*00ce*/ 	.short	0x00ff


	//----- nvinfo : EIATTR_NUM_BARRIERS
	.align		4
        /*00d0*/ 	.byte	0x02, 0x4c
        /*00d2*/ 	.byte	0x01
	.zero		1


	//----- nvinfo : EIATTR_INT_WARP_WIDE_INSTR_OFFSETS
	.align		4
        /*00d4*/ 	.byte	0x04, 0x31
        /*00d6*/ 	.short	(.L_42 - .L_41)


	//   ....[0]....
.L_41:
        /*00d8*/ 	.word	0x00001750


	//   ....[1]....
        /*00dc*/ 	.word	0x00001770


	//   ....[2]....
        /*00e0*/ 	.word	0x000017f0


	//   ....[3]....
        /*00e4*/ 	.word	0x00001bb0


	//   ....[4]....
        /*00e8*/ 	.word	0x00001bc0


	//   ....[5]....
        /*00ec*/ 	.word	0x00001c20


	//   ....[6]....
        /*00f0*/ 	.word	0x00001c30


	//   ....[7]....
        /*00f4*/ 	.word	0x00001e60


	//   ....[8]....
        /*00f8*/ 	.word	0x00001e70


	//   ....[9]....
        /*00fc*/ 	.word	0x00001ff0


	//   ....[10]....
        /*0100*/ 	.word	0x00002020


	//   ....[11]....
        /*0104*/ 	.word	0x00002050


	//   ....[12]....
        /*0108*/ 	.word	0x00002070


	//   ....[13]....
        /*010c*/ 	.word	0x00002290


	//   ....[14]....
        /*0110*/ 	.word	0x000022a0


	//   ....[15]....
        /*0114*/ 	.word	0x00002630


	//   ....[16]....
        /*0118*/ 	.word	0x00002640


	//   ....[17]....
        /*011c*/ 	.word	0x00002db0


	//   ....[18]....
        /*0120*/ 	.word	0x00002e00


	//----- nvinfo : EIATTR_COOP_GROUP_MASK_REGIDS
	.align		4
.L_42:
        /*0124*/ 	.byte	0x04, 0x29
        /*0126*/ 	.short	(.L_44 - .L_43)


	//   ....[0]....
.L_43:
        /*0128*/ 	.word	0xffffffff


	//   ....[1]....
        /*012c*/ 	.word	0xffffffff


	//   ....[2]....
        /*0130*/ 	.word	0xffffffff


	//   ....[3]....
        /*0134*/ 	.word	0xffffffff


	//   ....[4]....
        /*0138*/ 	.word	0xffffffff


	//   ....[5]....
        /*013c*/ 	.word	0xffffffff


	//   ....[6]....
        /*0140*/ 	.word	0xffffffff


	//   ....[7]....
        /*0144*/ 	.word	0xffffffff


	//   ....[8]....
        /*0148*/ 	.word	0xffffffff


	//   ....[9]....
        /*014c*/ 	.word	0xffffffff


	//----- nvinfo : EIATTR_COOP_GROUP_INSTR_OFFSETS
	.align		4
.L_44:
        /*0150*/ 	.byte	0x04, 0x28
        /*0152*/ 	.short	(.L_46 - .L_45)


	//   ....[0]....
.L_45:
        /*0154*/ 	.word	0x00000050


	//   ....[1]....
        /*0158*/ 	.word	0x00000310


	//   ....[2]....
        /*015c*/ 	.word	0x00000500


	//   ....[3]....
        /*0160*/ 	.word	0x000009a0


	//   ....[4]....
        /*0164*/ 	.word	0x00000ae0


	//   ....[5]....
        /*0168*/ 	.word	0x00000fe0


	//   ....[6]....
        /*016c*/ 	.word	0x00001120


	//   ....[7]....
        /*0170*/ 	.word	0x00001610


	//   ....[8]....
        /*0174*/ 	.word	0x00002c40


	//   ....[9]....
        /*0178*/ 	.word	0x00002eb0


	//----- nvinfo : EIATTR_VRC_CTA_INIT_COUNT
	.align		4
.L_46:
        /*017c*/ 	.byte	0x02, 0x4a
        /*017e*/ 	.byte	0x80
	.zero		1


	//----- nvinfo : EIATTR_MBARRIER_INSTR_OFFSETS
	.align		4
        /*0180*/ 	.byte	0x04, 0x39
        /*0182*/ 	.short	(.L_48 - .L_47)


	//   ....[0]....
.L_47:
        /*0184*/ 	.word	0x00001810
        /*0188*/ 	.word	0x000000ff
        /*018c*/ 	.word	0x00018000
        /*0190*/ 	.short	0x0100
        /*0192*/ 	.byte	0x08
	.zero		1


	//   ....[1]....
        /*0194*/ 	.word	0x00001820
        /*0198*/ 	.word	0x000000ff
        /*019c*/ 	.word	0x00018020
        /*01a0*/ 	.short	0x0100
        /*01a2*/ 	.byte	0x08
	.zero		1


	//   ....[2]....
        /*01a4*/ 	.word	0x000018d0
        /*01a8*/ 	.word	0x000000ff
        /*01ac*/ 	.word	0x00018008
        /*01b0*/ 	.short	0x0100
        /*01b2*/ 	.byte	0x08
	.zero		1


	//   ....[3]....
        /*01b4*/ 	.word	0x000018e0
        /*01b8*/ 	.word	0x000000ff
        /*01bc*/ 	.word	0x00018028
        /*01c0*/ 	.short	0x0100
        /*01c2*/ 	.byte	0x08
	.zero		1


	//   ....[4]....
        /*01c4*/ 	.word	0x000019c0
        /*01c8*/ 	.word	0x000000ff
        /*01cc*/ 	.word	0x00018010
        /*01d0*/ 	.short	0x0100
        /*01d2*/ 	.byte	0x08
	.zero		1


	//   ....[5]....
        /*01d4*/ 	.word	0x000019d0
        /*01d8*/ 	.word	0x000000ff
        /*01dc*/ 	.word	0x00018030
        /*01e0*/ 	.short	0x0100
        /*01e2*/ 	.byte	0x08
	.zero		1


	//   ....[6]....
        /*01e4*/ 	.word	0x00001ae0
        /*01e8*/ 	.word	0x000000ff
        /*01ec*/ 	.word	0x00018018
        /*01f0*/ 	.short	0x0100
        /*01f2*/ 	.byte	0x08
	.zero		1


	//   ....[7]....
        /*01f4*/ 	.word	0x00001af0
        /*01f8*/ 	.word	0x000000ff
        /*01fc*/ 	.word	0x00018038
        /*0200*/ 	.short	0x0100
        /*0202*/ 	.byte	0x08
	.zero		1


	//   ....[8]....
        /*0204*/ 	.word	0x00001cc0
        /*0208*/ 	.word	0x000000ff
        /*020c*/ 	.word	0x00018000
        /*0210*/ 	.short	0x010a
        /*0212*/ 	.byte	0x08
	.zero		1


	//   ....[9]....
        /*0214*/ 	.word	0x00001ec0
        /*0218*/ 	.word	0x000000ff
        /*021c*/ 	.word	0x00018020
        /*0220*/ 	.short	0x010a
        /*0222*/ 	.byte	0x08
	.zero		1


	//   ....[10]....
        /*0224*/ 	.word	0x000020f0
        /*0228*/ 	.word	0x000000ff
        /*022c*/ 	.word	0x00018000
        /*0230*/ 	.short	0x010a
        /*0232*/ 	.byte	0x1c
	.zero		1


	//   ....[11]....
        /*0234*/ 	.word	0x000022e0
        /*0238*/ 	.word	0x000000ff
        /*023c*/ 	.word	0x00018020
        /*0240*/ 	.short	0x010a
        /*0242*/ 	.byte	0x1c
	.zero		1


	//   ....[12]....
        /*0244*/ 	.word	0x000023b0
        /*0248*/ 	.word	0x000000ff
        /*024c*/ 	.word	0x00018000
        /*0250*/ 	.short	0x0108
        /*0252*/ 	.byte	0x08
	.zero		1


	//   ....[13]....
        /*0254*/ 	.word	0x000023c0
        /*0258*/ 	.word	0x000000ff
        /*025c*/ 	.word	0x00018020
        /*0260*/ 	.short	0x0108
        /*0262*/ 	.byte	0x08
	.zero		1


	//   ....[14]....
        /*0264*/ 	.word	0x00002410
        /*0268*/ 	.word	0x000000ff
        /*026c*/ 	.word	0x00018008
        /*0270*/ 	.short	0x0108
        /*0272*/ 	.byte	0x08
	.zero		1


	//   ....[15]....
        /*0274*/ 	.word	0x00002420
        /*0278*/ 	.word	0x000000ff
        /*027c*/ 	.word	0x00018028
        /*0280*/ 	.short	0x0108
        /*0282*/ 	.byte	0x08
	.zero		1


	//   ....[16]....
        /*0284*/ 	.word	0x00002470
        /*0288*/ 	.word	0x000000ff
        /*028c*/ 	.word	0x00018010
        /*0290*/ 	.short	0x0108
        /*0292*/ 	.byte	0x08
	.zero		1


	//   ....[17]....
        /*0294*/ 	.word	0x00002480
        /*0298*/ 	.word	0x000000ff
        /*029c*/ 	.word	0x00018030
        /*02a0*/ 	.short	0x0108
        /*02a2*/ 	.byte	0x08
	.zero		1


	//   ....[18]....
        /*02a4*/ 	.word	0x000024d0
        /*02a8*/ 	.word	0x000000ff
        /*02ac*/ 	.word	0x00018018
        /*02b0*/ 	.short	0x0108
        /*02b2*/ 	.byte	0x08
	.zero		1


	//   ....[19]....
        /*02b4*/ 	.word	0x000024e0
        /*02b8*/ 	.word	0x000000ff
        /*02bc*/ 	.word	0x00018038
        /*02c0*/ 	.short	0x0108
        /*02c2*/ 	.byte	0x08
	.zero		1


	//   ....[20]....
        /*02c4*/ 	.word	0x00002ed0
        /*02c8*/ 	.word	0x000000ff
        /*02cc*/ 	.word	0x00018000
        /*02d0*/ 	.short	0x010a
        /*02d2*/ 	.byte	0x08
	.zero		1


	//   ....[21]....
        /*02d4*/ 	.word	0x00002f00
        /*02d8*/ 	.word	0x000000ff
        /*02dc*/ 	.word	0x00018020
        /*02e0*/ 	.short	0x010a
        /*02e2*/ 	.byte	0x08
	.zero		1


	//   ....[22]....
        /*02e4*/ 	.word	0x00002f30
        /*02e8*/ 	.word	0x000000ff
        /*02ec*/ 	.word	0x00018000
        /*02f0*/ 	.short	0x010a
        /*02f2*/ 	.byte	0x1c
	.zero		1


	//   ....[23]....
        /*02f4*/ 	.word	0x00002f60
        /*02f8*/ 	.word	0x000000ff
        /*02fc*/ 	.word	0x00018020
        /*0300*/ 	.short	0x010a
        /*0302*/ 	.byte	0x1c
	.zero		1


	//----- nvinfo : EIATTR_NUM_MBARRIERS
	.align		4
.L_48:
        /*0304*/ 	.byte	0x03, 0x38
        /*0306*/ 	.short	0x0008


	//----- nvinfo : EIATTR_EXIT_INSTR_OFFSETS
	.align		4
        /*0308*/ 	.byte	0x04, 0x1c
        /*030a*/ 	.short	(.L_50 - .L_49)


	//   ....[0]....
.L_49:
        /*030c*/ 	.word	0x00002ec0


	//----- nvinfo : EIATTR_REQNTID
	.align		4
.L_50:
        /*0310*/ 	.byte	0x04, 0x10
        /*0312*/ 	.short	(.L_52 - .L_51)
.L_51:
        /*0314*/ 	.word	0x00000100
        /*0318*/ 	.word	0x00000001
        /*031c*/ 	.word	0x00000001


	//----- nvinfo : EIATTR_CRS_STACK_SIZE
	.align		4
.L_52:
        /*0320*/ 	.byte	0x04, 0x1e
        /*0322*/ 	.short	(.L_54 - .L_53)
.L_53:
        /*0324*/ 	.word	0x00000000


	//----- nvinfo : EIATTR_CBANK_PARAM_SIZE
	.align		4
.L_54:
        /*0328*/ 	.byte	0x03, 0x19
        /*032a*/ 	.short	0x0050


	//----- nvinfo : EIATTR_PARAM_CBANK
	.align		4
        /*032c*/ 	.byte	0x04, 0x0a
        /*032e*/ 	.short	(.L_56 - .L_55)
	.align		4
.L_55:
        /*0330*/ 	.word	index@(.nv.constant0.gluon_tcgen05)
        /*0334*/ 	.short	0x0380
        /*0336*/ 	.short	0x0050


	//----- nvinfo : EIATTR_SW_WAR
	.align		4
.L_56:
        /*0338*/ 	.byte	0x04, 0x36
        /*033a*/ 	.short	(.L_58 - .L_57)
.L_57:
        /*033c*/ 	.word	0x00000008
.L_58:


//--------------------- .nv.compat                --------------------------
	.section	.nv.compat,"",@"SHT_CUDA_COMPAT_INFO"
	.align	4
        /*0000*/ 	.byte	0x02, 0x02, 0x02, 0x00, 0x02, 0x05, 0x05, 0x00, 0x02, 0x03, 0x03, 0x00, 0x02, 0x06, 0x01, 0x00


//--------------------- .nv.callgraph             --------------------------
	.section	.nv.callgraph,"",@"SHT_CUDA_CALLGRAPH"
	.align	4
	.sectionentsize	8
	.align		4
        /*0000*/ 	.word	0x00000000
	.align		4
        /*0004*/ 	.word	0xffffffff
	.align		4
        /*0008*/ 	.word	0x00000000
	.align		4
        /*000c*/ 	.word	0xfffffffe
	.align		4
        /*0010*/ 	.word	0x00000000
	.align		4
        /*0014*/ 	.word	0xfffffffd
	.align		4
        /*0018*/ 	.word	0x00000000
	.align		4
        /*001c*/ 	.word	0xfffffffc


//--------------------- .text.gluon_tcgen05       --------------------------
	.section	.text.gluon_tcgen05,"ax",@progbits
	.align	128
        .global         gluon_tcgen05
        .type           gluon_tcgen05,@function
        .size           gluon_tcgen05,(.L_x_85 - gluon_tcgen05)
        .other          gluon_tcgen05,@"STO_CUDA_ENTRY STV_DEFAULT"
gluon_tcgen05:
.text.gluon_tcgen05:
[----:B------:R-:W1:Y:S01]  /*0000*/  LDC R1, c[0x0][0x37c] ;  /* 0x0000df00ff017b82 */ /* 0x000e620000000800 */
[----:B------:R-:W2:Y:S02]  /*0010*/  S2R R0, SR_TID.X ;  /* 0x0000000000007919 */ /* 0x000ea40000002100 */
[----:B--2---:R-:W-:-:S13]  /*0020*/  ISETP.GE.U32.AND P2, PT, R0, 0x20, PT ;  /* 0x000000200000780c */ /* 0x004fda0003f46070 */
[----:B------:R-:W-:Y:S05]  /*0030*/  @P2 BRA `(.L_x_0) ;  /* 0x0000000000b82947 */ /* 0x000fea0003800000 */
[----:B------:R-:W2:Y:S01]  /*0040*/  S2UR UR6, SR_CgaCtaId ;  /* 0x00000000000679c3 */ /* 0x000ea20000008800 */
[----:B------:R-:W-:Y:S01]  /*0050*/  NOP ;  /* 0x0000000000007918 */ /* 0x000fe20000000000 */
[----:B------:R-:W-:Y:S02]  /*0060*/  UMOV UR4, 0x40 ;  /* 0x0000004000047882 */ /* 0x000fe40000000000 */
[----:B--2---:R-:W-:-:S09]  /*0070*/  ULEA UR4, UR6, UR4, 0x18 ;  /* 0x0000000406047291 */ /* 0x004fd2000f8ec0ff */
[----:B------:R-:W2:Y:S01]  /*0080*/  LDS.U8 R2, [UR4] ;  /* 0x00000004ff027984 */ /* 0x000ea20008000000 */
[----:B------:R-:W-:Y:S02]  /*0090*/  UMOV UR4, 0x400 ;  /* 0x0000040000047882 */ /* 0x000fe40000000000 */
[----:B------:R-:W-:Y:S01]  /*00a0*/  ULEA UR4, UR6, UR4, 0x18 ;  /* 0x0000000406047291 */ /* 0x000fe2000f8ec0ff */
[----:B--2---:R-:W-:-:S13]  /*00b0*/  ISETP.NE.AND P0, PT, R2, RZ, PT ;  /* 0x000000ff0200720c */ /* 0x004fda0003f05270 */
[----:B------:R-:W-:Y:S05]  /*00c0*/  @P0 BRA `(.L_x_1) ;  /* 0x00000000007c0947 */ /* 0x000fea0003800000 */
[----:B------:R-:W-:-:S13]  /*00d0*/  ELECT P0, URZ, PT ;  /* 0x0000000000ff782f */ /* 0x000fda0003800000 */
[----:B------:R-:W-:Y:S05]  /*00e0*/  @!P0 BRA `(.L_x_2) ;  /* 0x0000000000848947 */ /* 0x000fea0003800000 */
[----:B------:R-:W-:Y:S01]  /*00f0*/  UMOV UR5, 0x8 ;  /* 0x0000000800057882 */ /* 0x000fe20000000000 */
[----:B------:R-:W-:Y:S02]  /*0100*/  IMAD.MOV.U32 R5, RZ, RZ, 0x1 ;  /* 0x00000001ff057424 */ /* 0x000fe400078e00ff */
[----:B------:R-:W-:Y:S02]  /*0110*/  IMAD.MOV.U32 R3, RZ, RZ, 0xff ;  /* 0x000000ffff037424 */ /* 0x000fe400078e00ff */
[----:B------:R-:W-:Y:S04]  /*0120*/  DEPBAR.LE SB2, 0x36 ;  /* 0x0000ad800000791a */ /* 0x000fe80000000000 */
[----:B------:R-:W2:Y:S02]  /*0130*/  UTCATOMSWS.FIND_AND_SET.ALIGN UP0, UR5, UR5 ;  /* 0x00000005000575e3 */ /* 0x000ea40008000800 */
[----:B--2---:R-:W-:-:S04]  /*0140*/  PLOP3.LUT P0, PT, PT, PT, UP0, 0x80, 0x8 ;  /* 0x000000000008781c */ /* 0x004fc80003f0f008 */
[----:B------:R-:W-:-:S04]  /*0150*/  SEL R2, RZ, 0xffffffff, !P0 ;  /* 0xffffffffff027807 */ /* 0x000fc80004000000 */
[----:B------:R-:W-:Y:S01]  /*0160*/  ISETP.NE.AND P0, PT, R2, RZ, PT ;  /* 0x000000ff0200720c */ /* 0x000fe20003f05270 */
[----:B------:R-:W-:-:S12]  /*0170*/  IMAD.U32 R2, RZ, RZ, UR5 ;  /* 0x00000005ff027e24 */ /* 0x000fd8000f8e00ff */
[----:B------:R-:W-:Y:S05]  /*0180*/  @P0 BRA `(.L_x_3) ;  /* 0x0000000000240947 */ /* 0x000fea0003800000 */
.L_x_4:
[----:B------:R-:W-:Y:S05]  /*0190*/  NANOSLEEP 0x64 ;  /* 0x000000640000795d */ /* 0x000fea0003800000 */
[----:B------:R-:W-:-:S05]  /*01a0*/  UMOV UR5, 0x8 ;  /* 0x0000000800057882 */ /* 0x000fca0000000000 */
[----:B------:R-:W-:Y:S04]  /*01b0*/  DEPBAR.LE SB2, 0x36 ;  /* 0x0000ad800000791a */ /* 0x000fe80000000000 */
[----:B------:R-:W2:Y:S02]  /*01c0*/  UTCATOMSWS.FIND_AND_SET.ALIGN UP0, UR5, UR5 ;  /* 0x00000005000575e3 */ /* 0x000ea40008000800 */
[----:B--2---:R-:W-:-:S04]  /*01d0*/  PLOP3.LUT P0, PT, PT, PT, UP0, 0x80, 0x8 ;  /* 0x000000000008781c */ /* 0x004fc80003f0f008 */
[----:B------:R-:W-:-:S04]  /*01e0*/  SEL R2, RZ, 0xffffffff, !P0 ;  /* 0xffffffffff027807 */ /* 0x000fc80004000000 */
[----:B------:R-:W-:Y:S01]  /*01f0*/  ISETP.NE.AND P0, PT, R2, RZ, PT ;  /* 0x000000ff0200720c */ /* 0x000fe20003f05270 */
[----:B------:R-:W-:-:S12]  /*0200*/  IMAD.U32 R2, RZ, RZ, UR5 ;  /* 0x00000005ff027e24 */ /* 0x000fd8000f8e00ff */
[----:B------:R-:W-:Y:S05]  /*0210*/  @!P0 BRA `(.L_x_4) ;  /* 0xfffffffc00dc8947 */ /* 0x000fea000383ffff */
.L_x_3:
[C---:B------:R-:W-:Y:S01]  /*0220*/  VIADD R4, R2.reuse, 0x10 ;  /* 0x0000001002047836 */ /* 0x040fe20000000000 */
[----:B------:R-:W-:Y:S01]  /*0230*/  UMOV UR5, 0x50 ;  /* 0x0000005000057882 */ /* 0x000fe20000000000 */
[----:B------:R-:W-:Y:S01]  /*0240*/  SHF.L.U32 R3, R3, R2, RZ ;  /* 0x0000000203037219 */ /* 0x000fe200000006ff */
[----:B------:R-:W-:Y:S01]  /*0250*/  ULEA UR5, UR6, UR5, 0x18 ;  /* 0x0000000506057291 */ /* 0x000fe2000f8ec0ff */
[----:B------:R-:W-:Y:S01]  /*0260*/  IMAD.SHL.U32 R2, R2, 0x20, RZ ;  /* 0x0000002002027824 */ /* 0x000fe200078e00ff */
[----:B------:R-:W-:-:S04]  /*0270*/  SHF.L.U32 R4, R5, R4, RZ ;  /* 0x0000000405047219 */ /* 0x000fc800000006ff */
[----:B------:R-:W-:-:S05]  /*0280*/  LOP3.LUT R3, R4, R3, RZ, 0xfc, !PT ;  /* 0x0000000304037212 */ /* 0x000fca00078efcff */
[----:B------:R2:W-:Y:S04]  /*0290*/  ATOMS.OR RZ, [UR5], R3 ;  /* 0x00000003ffff798c */ /* 0x0005e8000b000005 */
[----:B------:R2:W-:Y:S01]  /*02a0*/  STS [UR4], R2 ;  /* 0x00000002ff007988 */ /* 0x0005e20008000804 */
[----:B------:R-:W-:Y:S05]  /*02b0*/  BRA `(.L_x_2) ;  /* 0x0000000000107947 */ /* 0x000fea0003800000 */
.L_x_1:
[----:B------:R-:W-:Y:S01]  /*02c0*/  IMAD.MOV.U32 R3, RZ, RZ, -0x1 ;  /* 0xffffffffff037424 */ /* 0x000fe200078e00ff */
[----:B------:R-:W-:-:S04]  /*02d0*/  MOV R2, 0x300 ;  /* 0x0000030000027802 */ /* 0x000fc80000000f00 */
[----:B------:R2:W-:Y:S03]  /*02e0*/  STS [UR4], R3 ;  /* 0x00000003ff007988 */ /* 0x0005e60008000804 */
[----:B-12---:R-:W-:Y:S05]  /*02f0*/  CALL.REL.NOINC `($__internal_1_$__cuda_sm10x_tcgen05_guardrail_trap_phase_invalid_during_alloc) ;  /* 0x0000002c00307944 */ /* 0x006fea0003c00000 */
.L_x_2:
[----:B------:R-:W-:Y:S05]  /*0300*/  WARPSYNC.ALL ;  /* 0x0000000000007948 */ /* 0x000fea0003800000 */
[----:B------:R-:W-:Y:S01]  /*0310*/  NOP ;  /* 0x0000000000007918 */ /* 0x000fe20000000000 */
.L_x_0:
[----:B------:R-:W3:Y:S08]  /*0320*/  S2UR UR4, SR_CgaCtaId ;  /* 0x00000000000479c3 */ /* 0x000ef00000008800 */
[----:B------:R-:W-:Y:S01]  /*0330*/  BAR.SYNC.DEFER_BLOCKING 0x0 ;  /* 0x0000000000007b1d */ /* 0x000fe20000010000 */
[----:B------:R-:W-:-:S05]  /*0340*/  LOP3.LUT R132, R0, 0xff, RZ, 0xc0, !PT ;  /* 0x000000ff00847812 */ /* 0x000fca00078ec0ff */
[----:B------:R-:W-:Y:S02]  /*0350*/  UMOV UR8, 0x400 ;  /* 0x0000040000087882 */ /* 0x000fe40000000000 */
[----:B------:R-:W4:Y:S08]  /*0360*/  LDC R4, c[0x0][0x398] ;  /* 0x0000e600ff047b82 */ /* 0x000f300000000800 */
[----:B------:R-:W5:Y:S01]  /*0370*/  LDC R12, c[0x0][0x3a0] ;  /* 0x0000e800ff0c7b82 */ /* 0x000f620000000800 */
[----:B---3--:R-:W-:-:S07]  /*0380*/  ULEA UR8, UR4, UR8, 0x18 ;  /* 0x0000000804087291 */ /* 0x008fce000f8ec0ff */
[----:B------:R-:W3:Y:S02]  /*0390*/  S2UR UR15, SR_CTAID.Y ;  /* 0x00000000000f79c3 */ /* 0x000ee40000002600 */
[----:B--2---:R-:W2:Y:S06]  /*03a0*/  LDS R3, [UR8] ;  /* 0x00000008ff037984 */ /* 0x004eac0008000800 */
[----:B------:R-:W-:Y:S06]  /*03b0*/  BAR.SYNC.DEFER_BLOCKING 0x0 ;  /* 0x0000000000007b1d */ /* 0x000fec0000010000 */
[----:B------:R-:W-:Y:S05]  /*03c0*/  @P2 BRA `(.L_x_5) ;  /* 0x0000000000182947 */ /* 0x000fea0003800000 */
[----:B------:R-:W-:Y:S01]  /*03d0*/  ELECT P0, URZ, PT ;  /* 0x0000000000ff782f */ /* 0x000fe20003800000 */
[----:B------:R-:W-:Y:S01]  /*03e0*/  IMAD.MOV.U32 R2, RZ, RZ, 0x1 ;  /* 0x00000001ff027424 */ /* 0x000fe200078e00ff */
[----:B------:R-:W-:Y:S01]  /*03f0*/  UMOV UR5, 0x40 ;  /* 0x0000004000057882 */ /* 0x000fe20000000000 */
[----:B------:R-:W-:Y:S01]  /*0400*/  UVIRTCOUNT.DEALLOC.SMPOOL 0x80 ;  /* 0x000000800000784c */ /* 0x000fe20000000000 */
[----:B------:R-:W-:-:S09]  /*0410*/  ULEA UR5, UR4, UR5, 0x18 ;  /* 0x0000000504057291 */ /* 0x000fd2000f8ec0ff */
[----:B------:R5:W-:Y:S03]  /*0420*/  @P0 STS.U8 [UR5], R2 ;  /* 0x00000002ff000988 */ /* 0x000be60008000005 */
.L_x_5:
[----:B------:R-:W5:Y:S01]  /*0430*/  S2UR UR4, SR_CTAID.Z ;  /* 0x00000000000479c3 */ /* 0x000f620000002700 */
[----:B------:R-:W4:Y:S01]  /*0440*/  LDCU UR5, c[0x0][0x370] ;  /* 0x00006e00ff0577ac */ /* 0x000f220008000800 */
[----:B------:R-:W-:Y:S01]  /*0450*/  ISETP.GE.U32.AND P0, PT, R132, 0x20, PT ;  /* 0x000000208400780c */ /* 0x000fe20003f06070 */
[----:B----4-:R-:W-:Y:S01]  /*0460*/  VIADD R4, R4, 0xffffffff ;  /* 0xffffffff04047836 */ /* 0x010fe20000000000 */
[C---:B------:R-:W-:Y:S01]  /*0470*/  ISETP.NE.U32.AND P3, PT, R132.reuse, RZ, PT ;  /* 0x000000ff8400720c */ /* 0x040fe20003f65070 */
[----:B------:R-:W5:Y:S01]  /*0480*/  LDCU UR6, c[0x0][0x374] ;  /* 0x00006e80ff0677ac */ /* 0x000f620008000800 */
[----:B------:R-:W-:Y:S01]  /*0490*/  LEA R10, R132, UR8, 0x2 ;  /* 0x00000008840a7c11 */ /* 0x000fe2000f8e10ff */
[----:B-----5:R-:W-:Y:S01]  /*04a0*/  VIADD R11, R12, 0xffffffff ;  /* 0xffffffff0c0b7836 */ /* 0x020fe20000000000 */
[----:B------:R-:W4:Y:S01]  /*04b0*/  S2UR UR7, SR_CTAID.X ;  /* 0x00000000000779c3 */ /* 0x000f220000002500 */
[----:B------:R-:W5:Y:S01]  /*04c0*/  LDCU.64 UR20, c[0x0][0x3c0] ;  /* 0x00007800ff1477ac */ /* 0x000f620008000a00 */
[----:B--2---:R-:W-:Y:S01]  /*04d0*/  R2UR UR23, R3 ;  /* 0x00000000031772ca */ /* 0x004fe200000e0000 */
[----:B------:R-:W-:Y:S04]  /*04e0*/  BSSY.RECONVERGENT B0, `(.L_x_6) ;  /* 0x0000011000007945 */ /* 0x000fe80003800200 */
[----:B------:R2:W-:Y:S01]  /*04f0*/  @!P0 STS [R10], RZ ;  /* 0x000000ff0a008388 */ /* 0x0005e20000000800 */
[----:B------:R-:W-:-:S03]  /*0500*/  NOP ;  /* 0x0000000000007918 */ /* 0x000fc60000000000 */
[----:B------:R2:W-:Y:S01]  /*0510*/  @!P3 STS [UR8+0x24], R4 ;  /* 0x00002404ff00b988 */ /* 0x0005e20008000808 */
[----:B---3--:R-:W-:-:S03]  /*0520*/  UIMAD UR4, UR4, UR6, UR15 ;  /* 0x00000006040472a4 */ /* 0x008fc6000f8e020f */
[----:B------:R2:W-:Y:S01]  /*0530*/  @!P3 STS [UR8+0x20], R11 ;  /* 0x0000200bff00b988 */ /* 0x0005e20008000808 */
[----:B----4-:R-:W-:-:S04]  /*0540*/  UIMAD UR4, UR4, UR5, UR7 ;  /* 0x00000005040472a4 */ /* 0x010fc8000f8e0207 */
[----:B------:R-:W-:-:S04]  /*0550*/  UIMAD UR4, UR4, 0x180, URZ ;  /* 0x00000180040478a4 */ /* 0x000fc8000f8e02ff */
[----:B-----5:R-:W-:-:S04]  /*0560*/  UIADD3 UR24, UP0, UPT, UR4, UR20, URZ ;  /* 0x0000001404187290 */ /* 0x020fc8000ff1e0ff */
[----:B------:R-:W-:Y:S01]  /*0570*/  ULEA.HI.X.SX32 UR25, UR4, UR21, 0x1, UP0 ;  /* 0x0000001504197291 */ /* 0x000fe200080f0eff */
[----:B--2---:R-:W-:Y:S11]  /*0580*/  @P3 BRA `(.L_x_7) ;  /* 0x0000000000183947 */ /* 0x004ff60003800000 */
[----:B------:R-:W2:Y:S01]  /*0590*/  LDS R2, [UR8+0x8] ;  /* 0x00000808ff027984 */ /* 0x000ea20008000800 */
[----:B------:R-:W3:Y:S01]  /*05a0*/  LDC.64 R6, c[0x0][0x380] ;  /* 0x0000e000ff067b82 */ /* 0x000ee20000000a00 */
[----:B------:R-:W-:Y:S02]  /*05b0*/  IMAD.MOV.U32 R3, RZ, RZ, 0x70 ;  /* 0x00000070ff037424 */ /* 0x000fe400078e00ff */
[----:B---3--:R3:W-:Y:S03]  /*05c0*/  STS.64 [UR8], R6 ;  /* 0x00000006ff007988 */ /* 0x0087e60008000a08 */
[----:B--2---:R-:W-:-:S05]  /*05d0*/  LOP3.LUT R2, R2, 0x10, R3, 0xd8, !PT ;  /* 0x0000001002027812 */ /* 0x004fca00078ed803 */
[----:B------:R3:W-:Y:S02]  /*05e0*/  STS [UR8+0x8], R2 ;  /* 0x00000802ff007988 */ /* 0x0007e40008000808 */
.L_x_7:
[----:B------:R-:W-:Y:S05]  /*05f0*/  BSYNC.RECONVERGENT B0 ;  /* 0x0000000000007941 */ /* 0x000fea0003800200 */
.L_x_6:
[----:B------:R-:W-:Y:S04]  /*0600*/  BSSY.RECONVERGENT B0, `(.L_x_8) ;  /* 0x000000a000007945 */ /* 0x000fe80003800200 */
[----:B------:R-:W-:Y:S05]  /*0610*/  @P3 BRA `(.L_x_9) ;  /* 0x0000000000203947 */ /* 0x000fea0003800000 */
[----:B---3--:R-:W2:Y:S01]  /*0620*/  LDS R2, [UR8+0x34] ;  /* 0x00003408ff027984 */ /* 0x008ea20008000800 */
[----:B------:R-:W-:Y:S02]  /*0630*/  IMAD.MOV.U32 R3, RZ, RZ, 0x1f000000 ;  /* 0x1f000000ff037424 */ /* 0x000fe400078e00ff */
[----:B------:R-:W-:Y:S01]  /*0640*/  @!P3 IMAD.MOV.U32 R5, RZ, RZ, 0x7f ;  /* 0x0000007fff05b424 */ /* 0x000fe200078e00ff */
[----:B------:R-:W3:Y:S02]  /*0650*/  @!P3 LDS R6, [UR8+0x38] ;  /* 0x00003808ff06b984 */ /* 0x000ee40008000800 */
[----:B--2---:R-:W-:Y:S02]  /*0660*/  LOP3.LUT R2, R2, 0xff000000, R3, 0xb8, !PT ;  /* 0xff00000002027812 */ /* 0x004fe400078eb803 */
[----:B---3--:R-:W-:-:S03]  /*0670*/  @!P3 LOP3.LUT R3, R6, 0xff, R5, 0xb8, !PT ;  /* 0x000000ff0603b812 */ /* 0x008fc600078eb805 */
[----:B------:R2:W-:Y:S04]  /*0680*/  STS [UR8+0x34], R2 ;  /* 0x00003402ff007988 */ /* 0x0005e80008000808 */
[----:B------:R2:W-:Y:S02]  /*0690*/  @!P3 STS [UR8+0x38], R3 ;  /* 0x00003803ff00b988 */ /* 0x0005e40008000808 */
.L_x_9:
[----:B------:R-:W-:Y:S05]  /*06a0*/  BSYNC.RECONVERGENT B0 ;  /* 0x0000000000007941 */ /* 0x000fea0003800200 */
.L_x_8:
[----:B------:R-:W-:Y:S04]  /*06b0*/  BSSY.RECONVERGENT B0, `(.L_x_10) ;  /* 0x000000e000007945 */ /* 0x000fe80003800200 */
[----:B------:R-:W-:Y:S05]  /*06c0*/  @P3 BRA `(.L_x_11) ;  /* 0x0000000000303947 */ /* 0x000fea0003800000 */
[----:B--2---:R-:W2:Y:S01]  /*06d0*/  LDS R3, [UR8+0x34] ;  /* 0x00003408ff037984 */ /* 0x004ea20008000800 */
[----:B------:R-:W4:Y:S03]  /*06e0*/  LDC.64 R8, c[0x0][0x3a8] ;  /* 0x0000ea00ff087b82 */ /* 0x000f260000000a00 */
[----:B---3--:R-:W3:Y:S01]  /*06f0*/  LDS R2, [UR8+0x1c] ;  /* 0x00001c08ff027984 */ /* 0x008ee20008000800 */
[C---:B----4-:R-:W-:Y:S01]  /*0700*/  SHF.L.U64.HI R6, R8.reuse, 0x1, R9 ;  /* 0x0000000108067819 */ /* 0x050fe20000010209 */
[----:B------:R-:W-:-:S03]  /*0710*/  IMAD.SHL.U32 R5, R8, 0x2, RZ ;  /* 0x0000000208057824 */ /* 0x000fc600078e00ff */
[--C-:B------:R-:W-:Y:S02]  /*0720*/  SHF.R.U32.HI R7, RZ, 0x4, R6.reuse ;  /* 0x00000004ff077819 */ /* 0x100fe40000011606 */
[----:B------:R-:W-:-:S05]  /*0730*/  SHF.R.U64 R5, R5, 0x4, R6 ;  /* 0x0000000405057819 */ /* 0x000fca0000001206 */
[----:B------:R4:W-:Y:S01]  /*0740*/  STS [UR8+0xc], R5 ;  /* 0x00000c05ff007988 */ /* 0x0009e20008000808 */
[----:B--2---:R-:W-:Y:S02]  /*0750*/  LOP3.LUT R3, R3, 0x7, RZ, 0xb8, !PT ;  /* 0x0000000703037812 */ /* 0x004fe400078eb8ff */
[----:B---3--:R-:W-:-:S03]  /*0760*/  LOP3.LUT R2, R2, 0xf, R7, 0xb8, !PT ;  /* 0x0000000f02027812 */ /* 0x008fc600078eb807 */
[----:B------:R4:W-:Y:S04]  /*0770*/  STS [UR8+0x34], R3 ;  /* 0x00003403ff007988 */ /* 0x0009e80008000808 */
[----:B------:R4:W-:Y:S02]  /*0780*/  STS [UR8+0x1c], R2 ;  /* 0x00001c02ff007988 */ /* 0x0009e40008000808 */
.L_x_11:
[----:B------:R-:W-:Y:S05]  /*0790*/  BSYNC.RECONVERGENT B0 ;  /* 0x0000000000007941 */ /* 0x000fea0003800200 */
.L_x_10:
[----:B------:R-:W-:Y:S04]  /*07a0*/  BSSY.RECONVERGENT B1, `(.L_x_12) ;  /* 0x000001a000017945 */ /* 0x000fe80003800200 */
[----:B------:R-:W-:Y:S04]  /*07b0*/  BSSY.RELIABLE B0, `(.L_x_13) ;  /* 0x0000015000007945 */ /* 0x000fe80003800100 */
[----:B------:R-:W-:Y:S05]  /*07c0*/  @P3 BRA `(.L_x_14) ;  /* 0x0000000000203947 */ /* 0x000fea0003800000 */
[----:B--234-:R-:W2:Y:S02]  /*07d0*/  LDS R2, [UR8+0x34] ;  /* 0x00003408ff027984 */ /* 0x01cea40008000800 */
[----:B--2---:R-:W-:-:S05]  /*07e0*/  LOP3.LUT R2, R2, 0x38, RZ, 0xb8, !PT ;  /* 0x0000003802027812 */ /* 0x004fca00078eb8ff */
[----:B------:R2:W-:Y:S01]  /*07f0*/  STS [UR8+0x34], R2 ;  /* 0x00003402ff007988 */ /* 0x0005e20008000808 */
[----:B------:R-:W-:Y:S05]  /*0800*/  @P3 BRA `(.L_x_15) ;  /* 0x0000000000203947 */ /* 0x000fea0003800000 */
[----:B--2---:R-:W2:Y:S01]  /*0810*/  LDS R2, [UR8+0x8] ;  /* 0x00000808ff027984 */ /* 0x004ea20008000800 */
[----:B------:R-:W-:-:S05]  /*0820*/  IMAD.MOV.U32 R3, RZ, RZ, 0x780 ;  /* 0x00000780ff037424 */ /* 0x000fca00078e00ff */
[----:B--2---:R-:W-:-:S05]  /*0830*/  LOP3.LUT R2, R2, 0x300, R3, 0xd8, !PT ;  /* 0x0000030002027812 */ /* 0x004fca00078ed803 */
[----:B------:R5:W-:Y:S02]  /*0840*/  STS [UR8+0x8], R2 ;  /* 0x00000802ff007988 */ /* 0x000be40008000808 */
.L_x_14:
[----:B------:R-:W-:Y:S05]  /*0850*/  @P3 BRA `(.L_x_16) ;  /* 0x0000000000283947 */ /* 0x000fea0003800000 */
[----:B--2345:R-:W2:Y:S02]  /*0860*/  LDS R2, [UR8+0x8] ;  /* 0x00000808ff027984 */ /* 0x03cea40008000800 */
[----:B--2---:R-:W-:-:S05]  /*0870*/  LOP3.LUT R2, R2, 0x1800, RZ, 0xb8, !PT ;  /* 0x0000180002027812 */ /* 0x004fca00078eb8ff */
[----:B------:R3:W-:Y:S02]  /*0880*/  STS [UR8+0x8], R2 ;  /* 0x00000802ff007988 */ /* 0x0007e40008000808 */
.L_x_15:
[----:B------:R-:W-:Y:S05]  /*0890*/  @P3 BREAK.RELIABLE B0 ;  /* 0x0000000000003942 */ /* 0x000fea0003800100 */
[----:B------:R-:W-:Y:S05]  /*08a0*/  @P3 BRA `(.L_x_17) ;  /* 0x0000000000243947 */ /* 0x000fea0003800000 */
[----:B------:R-:W4:Y:S01]  /*08b0*/  LDS R3, [UR8+0x8] ;  /* 0x00000808ff037984 */ /* 0x000f220008000800 */
[----:B--23--:R-:W-:-:S05]  /*08c0*/  IMAD.MOV.U32 R2, RZ, RZ, 0x6000 ;  /* 0x00006000ff027424 */ /* 0x00cfca00078e00ff */
[----:B----4-:R-:W-:-:S04]  /*08d0*/  LOP3.LUT R2, R3, 0x4000, R2, 0xd8, !PT ;  /* 0x0000400003027812 */ /* 0x010fc800078ed802 */
[----:B------:R-:W-:-:S05]  /*08e0*/  LOP3.LUT R2, R2, 0x400000, RZ, 0xb8, !PT ;  /* 0x0040000002027812 */ /* 0x000fca00078eb8ff */
[----:B------:R2:W-:Y:S02]  /*08f0*/  STS [UR8+0x8], R2 ;  /* 0x00000802ff007988 */ /* 0x0005e40008000808 */
.L_x_16:
[----:B------:R-:W-:Y:S05]  /*0900*/  BSYNC.RELIABLE B0 ;  /* 0x0000000000007941 */ /* 0x000fea0003800100 */
.L_x_13:
[----:B--2345:R-:W2:Y:S02]  /*0910*/  @!P3 LDS R2, [UR8+0x8] ;  /* 0x00000808ff02b984 */ /* 0x03cea40008000800 */
[----:B--2---:R-:W-:-:S05]  /*0920*/  @!P3 LOP3.LUT R2, R2, 0x8000, RZ, 0xb8, !PT ;  /* 0x000080000202b812 */ /* 0x004fca00078eb8ff */
[----:B------:R4:W-:Y:S02]  /*0930*/  @!P3 STS [UR8+0x8], R2 ;  /* 0x00000802ff00b988 */ /* 0x0009e40008000808 */
.L_x_17:
[----:B------:R-:W-:Y:S05]  /*0940*/  BSYNC.RECONVERGENT B1 ;  /* 0x0000000000017941 */ /* 0x000fea0003800200 */
.L_x_12:
[----:B------:R-:W-:Y:S05]  /*0950*/  WARPSYNC.ALL ;  /* 0x0000000000007948 */ /* 0x000fea0003800000 */
[----:B------:R-:W-:Y:S01]  /*0960*/  NOP ;  /* 0x0000000000007918 */ /* 0x000fe20000000000 */
[----:B------:R-:W-:Y:S05]  /*0970*/  @P0 BRA `(.L_x_18) ;  /* 0x0000000000300947 */ /* 0x000fea0003800000 */
[----:B--234-:R-:W2:Y:S01]  /*0980*/  S2R R2, SR_LANEID ;  /* 0x0000000000027919 */ /* 0x01cea20000000000 */
[----:B------:R-:W-:Y:S05]  /*0990*/  WARPSYNC.ALL ;  /* 0x0000000000007948 */ /* 0x000fea0003800000 */
[----:B------:R-:W-:Y:S01]  /*09a0*/  NOP ;  /* 0x0000000000007918 */ /* 0x000fe20000000000 */
[----:B--2---:R-:W-:-:S05]  /*09b0*/  IMAD.SHL.U32 R5, R2, 0x4, RZ ;  /* 0x0000000402057824 */ /* 0x004fca00078e00ff */
[----:B------:R-:W2:Y:S01]  /*09c0*/  LDS R7, [R5+UR8] ;  /* 0x0000000805077984 */ /* 0x000ea20008000800 */
[----:B------:R-:W-:-:S05]  /*09d0*/  IADD3 R2, P1, PT, R5, UR24, RZ ;  /* 0x0000001805027c10 */ /* 0x000fca000ff3e0ff */
[----:B------:R-:W-:-:S05]  /*09e0*/  IMAD.X R3, RZ, RZ, UR25, P1 ;  /* 0x00000019ff037e24 */ /* 0x000fca00088e06ff */
[----:B--2---:R5:W2:Y:S01]  /*09f0*/  ATOMG.E.EXCH.STRONG.GPU PT, RZ, [R2], R7 ;  /* 0x0000000702ff73a8 */ /* 0x004aa200041ee100 */
[----:B------:R-:W-:-:S04]  /*0a00*/  DEPBAR {5,4,3,2,1,0} ;  /* 0x0000003f0000791a */ /* 0x000fc80000000000 */
[----:B------:R-:W3:Y:S02]  /*0a10*/  CCTL.E.C.LDCU.IV.DEEP [UR24] ;  /* 0x0000000018007540 */ /* 0x000ee40009c08000 */
[----:B---3--:R5:W-:Y:S01]  /*0a20*/  UTMACCTL.IV [UR24] ;  /* 0x00000000180079b9 */ /* 0x008be20008000000 */
[----:B------:R-:W-:Y:S01]  /*0a30*/  NOP ;  /* 0x0000000000007918 */ /* 0x000fe20000000000 */
.L_x_18:
[----:B------:R-:W-:Y:S05]  /*0a40*/  @P0 BRA `(.L_x_19) ;  /* 0x00000000000c0947 */ /* 0x000fea0003800000 */
[----:B------:R0:W-:Y:S01]  /*0a50*/  UTMACMDFLUSH ;  /* 0x00000000000079b7 */ /* 0x0001e20000000000 */
[----:B------:R-:W-:Y:S05]  /*0a60*/  @P0 BRA `(.L_x_19) ;  /* 0x0000000000040947 */ /* 0x000fea0003800000 */
[----:B------:R-:W-:-:S04]  /*0a70*/  DEPBAR.LE SB0, 0x0 ;  /* 0x000080000000791a */ /* 0x000fc80000000000 */
.L_x_19:
[----:B------:R-:W-:Y:S05]  /*0a80*/  WARPSYNC.ALL ;  /* 0x0000000000007948 */ /* 0x000fea0003800000 */
[----:B------:R-:W-:Y:S01]  /*0a90*/  NOP ;  /* 0x0000000000007918 */ /* 0x000fe20000000000 */
[----:B--2---:R-:W-:Y:S06]  /*0aa0*/  BAR.SYNC.DEFER_BLOCKING 0x0 ;  /* 0x0000000000007b1d */ /* 0x004fec0000010000 */
[----:B------:R-:W-:Y:S02]  /*0ab0*/  BSSY.RECONVERGENT B1, `(.L_x_20) ;  /* 0x000000b000017945 */ /* 0x000fe40003800200 */
[----:B------:R-:W-:Y:S06]  /*0ac0*/  BAR.SYNC.DEFER_BLOCKING 0x0 ;  /* 0x0000000000007b1d */ /* 0x000fec0000010000 */
[----:B------:R2:W-:Y:S01]  /*0ad0*/  @!P0 STS [R10], RZ ;  /* 0x000000ff0a008388 */ /* 0x0005e20000000800 */
[----:B------:R-:W-:Y:S01]  /*0ae0*/  NOP ;  /* 0x0000000000007918 */ /* 0x000fe20000000000 */
[----:B------:R-:W-:Y:S05]  /*0af0*/  @P3 BRA `(.L_x_21) ;  /* 0x0000000000183947 */ /* 0x000fea0003800000 */
[----:B---345:R-:W3:Y:S01]  /*0b00*/  LDS R2, [UR8+0x8] ;  /* 0x00000808ff027984 */ /* 0x038ee20008000800 */
[----:B------:R-:W4:Y:S01]  /*0b10*/  LDC.64 R6, c[0x0][0x388] ;  /* 0x0000e200ff067b82 */ /* 0x000f220000000a00 */
[----:B------:R-:W-:Y:S02]  /*0b20*/  IMAD.MOV.U32 R3, RZ, RZ, 0x70 ;  /* 0x00000070ff037424 */ /* 0x000fe400078e00ff */
[----:B----4-:R4:W-:Y:S03]  /*0b30*/  STS.64 [UR8], R6 ;  /* 0x00000006ff007988 */ /* 0x0109e60008000a08 */
[----:B---3--:R-:W-:-:S05]  /*0b40*/  LOP3.LUT R2, R2, 0x10, R3, 0xd8, !PT ;  /* 0x0000001002027812 */ /* 0x008fca00078ed803 */
[----:B------:R4:W-:Y:S02]  /*0b50*/  STS [UR8+0x8], R2 ;  /* 0x00000802ff007988 */ /* 0x0009e40008000808 */
.L_x_21:
[----:B-----5:R-:W-:Y:S05]  /*0b60*/  BSYNC.RECONVERGENT B1 ;  /* 0x0000000000017941 */ /* 0x020fea0003800200 */
.L_x_20:
[----:B------:R-:W-:Y:S04]  /*0b70*/  BSSY.RECONVERGENT B2, `(.L_x_22) ;  /* 0x000000f000027945 */ /* 0x000fe80003800200 */
[----:B------:R-:W-:Y:S04]  /*0b80*/  BSSY.RELIABLE B1, `(.L_x_23) ;  /* 0x000000c000017945 */ /* 0x000fe80003800100 */
[----:B------:R-:W-:Y:S05]  /*0b90*/  @P3 BRA `(.L_x_24) ;  /* 0x0000000000283947 */ /* 0x000fea0003800000 */
[----:B---34-:R-:W3:Y:S01]  /*0ba0*/  LDS R2, [UR8+0x34] ;  /* 0x00003408ff027984 */ /* 0x018ee20008000800 */
[----:B------:R-:W-:Y:S01]  /*0bb0*/  IMAD.MOV.U32 R3, RZ, RZ, 0x1f000000 ;  /* 0x1f000000ff037424 */ /* 0x000fe200078e00ff */
[----:B------:R-:W-:Y:S05]  /*0bc0*/  @P3 BREAK.RELIABLE B1 ;  /* 0x0000000000013942 */ /* 0x000fea0003800100 */
[----:B---3--:R-:W-:-:S05]  /*0bd0*/  LOP3.LUT R2, R2, 0xff000000, R3, 0xb8, !PT ;  /* 0xff00000002027812 */ /* 0x008fca00078eb803 */
[----:B------:R3:W-:Y:S01]  /*0be0*/  STS [UR8+0x34], R2 ;  /* 0x00003402ff007988 */ /* 0x0007e20008000808 */
[----:B------:R-:W-:Y:S05]  /*0bf0*/  @P3 BRA `(.L_x_25) ;  /* 0x0000000000183947 */ /* 0x000fea0003800000 */
[----:B---3--:R-:W3:Y:S01]  /*0c00*/  LDS R2, [UR8+0x38] ;  /* 0x00003808ff027984 */ /* 0x008ee20008000800 */
[----:B------:R-:W-:-:S05]  /*0c10*/  IMAD.MOV.U32 R3, RZ, RZ, 0xff ;  /* 0x000000ffff037424 */ /* 0x000fca00078e00ff */
[----:B---3--:R-:W-:-:S05]  /*0c20*/  LOP3.LUT R2, R2, 0xff, R3, 0xb8, !PT ;  /* 0x000000ff02027812 */ /* 0x008fca00078eb803 */
[----:B------:R5:W-:Y:S02]  /*0c30*/  STS [UR8+0x38], R2 ;  /* 0x00003802ff007988 */ /* 0x000be40008000808 */
.L_x_24:
[----:B------:R-:W-:Y:S05]  /*0c40*/  BSYNC.RELIABLE B1 ;  /* 0x0000000000017941 */ /* 0x000fea0003800100 */
.L_x_23:
[----:B------:R2:W-:Y:S02]  /*0c50*/  @!P3 STS [UR8+0x20], R11 ;  /* 0x0000200bff00b988 */ /* 0x0005e40008000808 */
.L_x_25:
[----:B------:R-:W-:Y:S05]  /*0c60*/  BSYNC.RECONVERGENT B2 ;  /* 0x0000000000027941 */ /* 0x000fea0003800200 */
.L_x_22:
[----:B------:R-:W-:Y:S05]  /*0c70*/  WARPSYNC.ALL ;  /* 0x0000000000007948 */ /* 0x000fea0003800000 */
[----:B------:R-:W-:Y:S01]  /*0c80*/  NOP ;  /* 0x0000000000007918 */ /* 0x000fe20000000000 */
[----:B------:R-:W2:Y:S01]  /*0c90*/  LDC R5, c[0x0][0x39c] ;  /* 0x0000e700ff057b82 */ /* 0x000ea20000000800 */
[----:B------:R-:W-:Y:S01]  /*0ca0*/  BSSY.RECONVERGENT B2, `(.L_x_26) ;  /* 0x0000010000027945 */ /* 0x000fe20003800200 */
[----:B--2---:R-:W-:-:S05]  /*0cb0*/  VIADD R5, R5, 0xffffffff ;  /* 0xffffffff05057836 */ /* 0x004fca0000000000 */
[----:B------:R2:W-:Y:S01]  /*0cc0*/  @!P3 STS [UR8+0x24], R5 ;  /* 0x00002405ff00b988 */ /* 0x0005e20008000808 */
[----:B------:R-:W-:Y:S05]  /*0cd0*/  @P3 BRA `(.L_x_27) ;  /* 0x0000000000303947 */ /* 0x000fea0003800000 */
[----:B------:R-:W2:Y:S01]  /*0ce0*/  LDS R3, [UR8+0x34] ;  /* 0x00003408ff037984 */ /* 0x000ea20008000800 */
[----:B----4-:R-:W4:Y:S03]  /*0cf0*/  LDC.64 R6, c[0x0][0x3b0] ;  /* 0x0000ec00ff067b82 */ /* 0x010f260000000a00 */
[----:B---3-5:R-:W3:Y:S01]  /*0d00*/  LDS R2, [UR8+0x1c] ;  /* 0x00001c08ff027984 */ /* 0x028ee20008000800 */
        /* <DEDUP_REMOVED lines=9> */
.L_x_27:
[----:B------:R-:W-:Y:S05]  /*0da0*/  BSYNC.RECONVERGENT B2 ;  /* 0x0000000000027941 */ /* 0x000fea0003800200 */
.L_x_26:
[----:B------:R-:W-:Y:S04]  /*0db0*/  BSSY.RECONVERGENT B3, `(.L_x_28) ;  /* 0x000001a000037945 */ /* 0x000fe80003800200 */
[----:B------:R-:W-:Y:S04]  /*0dc0*/  BSSY.RELIABLE B2, `(.L_x_29) ;  /* 0x0000015000027945 */ /* 0x000fe80003800100 */
[----:B------:R-:W-:Y:S05]  /*0dd0*/  @P3 BRA `(.L_x_30) ;  /* 0x0000000000203947 */ /* 0x000fea0003800000 */
[----:B---345:R-:W3:Y:S02]  /*0de0*/  LDS R2, [UR8+0x34] ;  /* 0x00003408ff027984 */ /* 0x038ee40008000800 */
[----:B---3--:R-:W-:-:S05]  /*0df0*/  LOP3.LUT R2, R2, 0x38, RZ, 0xb8, !PT ;  /* 0x0000003802027812 */ /* 0x008fca00078eb8ff */
[----:B------:R3:W-:Y:S01]  /*0e00*/  STS [UR8+0x34], R2 ;  /* 0x00003402ff007988 */ /* 0x0007e20008000808 */
[----:B------:R-:W-:Y:S05]  /*0e10*/  @P3 BRA `(.L_x_31) ;  /* 0x0000000000203947 */ /* 0x000fea0003800000 */
[----:B---3--:R-:W3:Y:S01]  /*0e20*/  LDS R2, [UR8+0x8] ;  /* 0x00000808ff027984 */ /* 0x008ee20008000800 */
[----:B------:R-:W-:-:S05]  /*0e30*/  IMAD.MOV.U32 R3, RZ, RZ, 0x780 ;  /* 0x00000780ff037424 */ /* 0x000fca00078e00ff */
[----:B---3--:R-:W-:-:S05]  /*0e40*/  LOP3.LUT R2, R2, 0x300, R3, 0xd8, !PT ;  /* 0x0000030002027812 */ /* 0x008fca00078ed803 */
[----:B------:R3:W-:Y:S02]  /*0e50*/  STS [UR8+0x8], R2 ;  /* 0x00000802ff007988 */ /* 0x0007e40008000808 */
.L_x_30:
[----:B------:R-:W-:Y:S05]  /*0e60*/  @P3 BRA `(.L_x_32) ;  /* 0x0000000000283947 */ /* 0x000fea0003800000 */
[----:B---345:R-:W3:Y:S02]  /*0e70*/  LDS R2, [UR8+0x8] ;  /* 0x00000808ff027984 */ /* 0x038ee40008000800 */
[----:B---3--:R-:W-:-:S05]  /*0e80*/  LOP3.LUT R2, R2, 0x1800, RZ, 0xb8, !PT ;  /* 0x0000180002027812 */ /* 0x008fca00078eb8ff */
[----:B------:R4:W-:Y:S02]  /*0e90*/  STS [UR8+0x8], R2 ;  /* 0x00000802ff007988 */ /* 0x0009e40008000808 */
.L_x_31:
[----:B------:R-:W-:Y:S05]  /*0ea0*/  @P3 BREAK.RELIABLE B2 ;  /* 0x0000000000023942 */ /* 0x000fea0003800100 */
[----:B------:R-:W-:Y:S05]  /*0eb0*/  @P3 BRA `(.L_x_33) ;  /* 0x0000000000243947 */ /* 0x000fea0003800000 */
[----:B---34-:R-:W3:Y:S01]  /*0ec0*/  LDS R2, [UR8+0x8] ;  /* 0x00000808ff027984 */ /* 0x018ee20008000800 */
[----:B------:R-:W-:-:S05]  /*0ed0*/  IMAD.MOV.U32 R3, RZ, RZ, 0x6000 ;  /* 0x00006000ff037424 */ /* 0x000fca00078e00ff */
[----:B---3--:R-:W-:-:S04]  /*0ee0*/  LOP3.LUT R2, R2, 0x4000, R3, 0xd8, !PT ;  /* 0x0000400002027812 */ /* 0x008fc800078ed803 */
[----:B------:R-:W-:-:S05]  /*0ef0*/  LOP3.LUT R2, R2, 0x400000, RZ, 0xb8, !PT ;  /* 0x0040000002027812 */ /* 0x000fca00078eb8ff */
[----:B------:R3:W-:Y:S02]  /*0f00*/  STS [UR8+0x8], R2 ;  /* 0x00000802ff007988 */ /* 0x0007e40008000808 */
.L_x_32:
[----:B------:R-:W-:Y:S05]  /*0f10*/  BSYNC.RELIABLE B2 ;  /* 0x0000000000027941 */ /* 0x000fea0003800100 */
.L_x_29:
[----:B---345:R-:W3:Y:S02]  /*0f20*/  @!P3 LDS R2, [UR8+0x8] ;  /* 0x00000808ff02b984 */ /* 0x038ee40008000800 */
[----:B---3--:R-:W-:-:S05]  /*0f30*/  @!P3 LOP3.LUT R2, R2, 0x8000, RZ, 0xb8, !PT ;  /* 0x000080000202b812 */ /* 0x008fca00078eb8ff */
[----:B------:R5:W-:Y:S02]  /*0f40*/  @!P3 STS [UR8+0x8], R2 ;  /* 0x00000802ff00b988 */ /* 0x000be40008000808 */
.L_x_33:
[----:B------:R-:W-:Y:S05]  /*0f50*/  BSYNC.RECONVERGENT B3 ;  /* 0x0000000000037941 */ /* 0x000fea0003800200 */
.L_x_28:
[----:B------:R-:W-:Y:S05]  /*0f60*/  WARPSYNC.ALL ;  /* 0x0000000000007948 */ /* 0x000fea0003800000 */
[----:B------:R-:W-:Y:S01]  /*0f70*/  NOP ;  /* 0x0000000000007918 */ /* 0x000fe20000000000 */
[----:B------:R-:W-:-:S04]  /*0f80*/  UIADD3 UR5, UPT, UPT, UR4, 0x80, URZ ;  /* 0x0000008004057890 */ /* 0x000fc8000fffe0ff */
[----:B------:R-:W-:-:S04]  /*0f90*/  UIADD3 UR26, UP0, UPT, UR5, UR20, URZ ;  /* 0x00000014051a7290 */ /* 0x000fc8000ff1e0ff */
[----:B------:R-:W-:Y:S01]  /*0fa0*/  ULEA.HI.X.SX32 UR27, UR5, UR21, 0x1, UP0 ;  /* 0x00000015051b7291 */ /* 0x000fe200080f0eff */
[----:B------:R-:W-:Y:S11]  /*0fb0*/  @P0 BRA `(.L_x_34) ;  /* 0x0000000000300947 */ /* 0x000ff60003800000 */
[----:B---345:R-:W3:Y:S01]  /*0fc0*/  S2R R2, SR_LANEID ;  /* 0x0000000000027919 */ /* 0x038ee20000000000 */
[----:B------:R-:W-:Y:S05]  /*0fd0*/  WARPSYNC.ALL ;  /* 0x0000000000007948 */ /* 0x000fea0003800000 */
[----:B------:R-:W-:Y:S01]  /*0fe0*/  NOP ;  /* 0x0000000000007918 */ /* 0x000fe20000000000 */
[----:B---3--:R-:W-:-:S05]  /*0ff0*/  IMAD.SHL.U32 R6, R2, 0x4, RZ ;  /* 0x0000000402067824 */ /* 0x008fca00078e00ff */
[----:B------:R-:W3:Y:S01]  /*1000*/  LDS R7, [R6+UR8] ;  /* 0x0000000806077984 */ /* 0x000ee20008000800 */
[----:B------:R-:W-:-:S05]  /*1010*/  IADD3 R2, P1, PT, R6, UR26, RZ ;  /* 0x0000001a06027c10 */ /* 0x000fca000ff3e0ff */
[----:B------:R-:W-:-:S05]  /*1020*/  IMAD.X R3, RZ, RZ, UR27, P1 ;  /* 0x0000001bff037e24 */ /* 0x000fca00088e06ff */
[----:B---3--:R3:W4:Y:S01]  /*1030*/  ATOMG.E.EXCH.STRONG.GPU PT, RZ, [R2], R7 ;  /* 0x0000000702ff73a8 */ /* 0x00872200041ee100 */
[----:B------:R-:W-:-:S04]  /*1040*/  DEPBAR {5,4,3,2,1,0} ;  /* 0x0000003f0000791a */ /* 0x000fc80000000000 */
[----:B------:R-:W5:Y:S02]  /*1050*/  CCTL.E.C.LDCU.IV.DEEP [UR26] ;  /* 0x000000001a007540 */ /* 0x000f640009c08000 */
[----:B-----5:R3:W-:Y:S01]  /*1060*/  UTMACCTL.IV [UR26] ;  /* 0x000000001a0079b9 */ /* 0x0207e20008000000 */
[----:B------:R-:W-:Y:S01]  /*1070*/  NOP ;  /* 0x0000000000007918 */ /* 0x000fe20000000000 */
.L_x_34:
[----:B------:R-:W-:Y:S05]  /*1080*/  @P0 BRA `(.L_x_35) ;  /* 0x00000000000c0947 */ /* 0x000fea0003800000 */
[----:B------:R0:W-:Y:S01]  /*1090*/  UTMACMDFLUSH ;  /* 0x00000000000079b7 */ /* 0x0001e20000000000 */
[----:B------:R-:W-:Y:S05]  /*10a0*/  @P0 BRA `(.L_x_35) ;  /* 0x0000000000040947 */ /* 0x000fea0003800000 */
[----:B------:R-:W-:-:S04]  /*10b0*/  DEPBAR.LE SB0, 0x0 ;  /* 0x000080000000791a */ /* 0x000fc80000000000 */
.L_x_35:
[----:B------:R-:W-:Y:S05]  /*10c0*/  WARPSYNC.ALL ;  /* 0x0000000000007948 */ /* 0x000fea0003800000 */
[----:B------:R-:W-:Y:S01]  /*10d0*/  NOP ;  /* 0x0000000000007918 */ /* 0x000fe20000000000 */
[----:B----4-:R-:W-:Y:S06]  /*10e0*/  BAR.SYNC.DEFER_BLOCKING 0x0 ;  /* 0x0000000000007b1d */ /* 0x010fec0000010000 */
[----:B------:R-:W-:Y:S02]  /*10f0*/  BSSY.RECONVERGENT B3, `(.L_x_36) ;  /* 0x000000b000037945 */ /* 0x000fe40003800200 */
[----:B------:R-:W-:Y:S06]  /*1100*/  BAR.SYNC.DEFER_BLOCKING 0x0 ;  /* 0x0000000000007b1d */ /* 0x000fec0000010000 */
[----:B------:R4:W-:Y:S01]  /*1110*/  @!P0 STS [R10], RZ ;  /* 0x000000ff0a008388 */ /* 0x0009e20000000800 */
[----:B------:R-:W-:Y:S01]  /*1120*/  NOP ;  /* 0x0000000000007918 */ /* 0x000fe20000000000 */
[----:B------:R-:W-:Y:S05]  /*1130*/  @P3 BRA `(.L_x_37) ;  /* 0x0000000000183947 */ /* 0x000fea0003800000 */
[----:B---3-5:R-:W3:Y:S01]  /*1140*/  LDS R2, [UR8+0x8] ;  /* 0x00000808ff027984 */ /* 0x028ee20008000800 */
[----:B------:R-:W5:Y:S01]  /*1150*/  LDC.64 R6, c[0x0][0x390] ;  /* 0x0000e400ff067b82 */ /* 0x000f620000000a00 */
[----:B------:R-:W-:Y:S02]  /*1160*/  IMAD.MOV.U32 R3, RZ, RZ, 0x70 ;  /* 0x00000070ff037424 */ /* 0x000fe400078e00ff */
[----:B-----5:R5:W-:Y:S03]  /*1170*/  STS.64 [UR8], R6 ;  /* 0x00000006ff007988 */ /* 0x020be60008000a08 */
[----:B---3--:R-:W-:-:S05]  /*1180*/  LOP3.LUT R2, R2, 0x10, R3, 0xd8, !PT ;  /* 0x0000001002027812 */ /* 0x008fca00078ed803 */
[----:B------:R5:W-:Y:S02]  /*1190*/  STS [UR8+0x8], R2 ;  /* 0x00000802ff007988 */ /* 0x000be40008000808 */
.L_x_37:
[----:B---3--:R-:W-:Y:S05]  /*11a0*/  BSYNC.RECONVERGENT B3 ;  /* 0x0000000000037941 */ /* 0x008fea0003800200 */
.L_x_36:
[----:B------:R-:W-:Y:S04]  /*11b0*/  BSSY.RECONVERGENT B4, `(.L_x_38) ;  /* 0x0000011000047945 */ /* 0x000fe80003800200 */
[----:B------:R-:W-:Y:S04]  /*11c0*/  BSSY.RELIABLE B3, `(.L_x_39) ;  /* 0x000000e000037945 */ /* 0x000fe80003800100 */
[----:B------:R-:W-:Y:S05]  /*11d0*/  @P3 BRA `(.L_x_40) ;  /* 0x0000000000243947 */ /* 0x000fea0003800000 */
[----:B-----5:R-:W3:Y:S01]  /*11e0*/  LDS R2, [UR8+0x34] ;  /* 0x00003408ff027984 */ /* 0x020ee20008000800 */
[----:B------:R-:W-:-:S05]  /*11f0*/  IMAD.MOV.U32 R3, RZ, RZ, 0x3f000000 ;  /* 0x3f000000ff037424 */ /* 0x000fca00078e00ff */
[----:B---3--:R-:W-:-:S05]  /*1200*/  LOP3.LUT R2, R2, 0xff000000, R3, 0xb8, !PT ;  /* 0xff00000002027812 */ /* 0x008fca00078eb803 */
[----:B------:R3:W-:Y:S01]  /*1210*/  STS [UR8+0x34], R2 ;  /* 0x00003402ff007988 */ /* 0x0007e20008000808 */
[----:B------:R-:W-:Y:S05]  /*1220*/  @P3 BRA `(.L_x_41) ;  /* 0x00000000001c3947 */ /* 0x000fea0003800000 */
[----:B---3--:R-:W3:Y:S01]  /*1230*/  LDS R2, [UR8+0x38] ;  /* 0x00003808ff027984 */ /* 0x008ee20008000800 */
[----:B------:R-:W-:-:S05]  /*1240*/  IMAD.MOV.U32 R3, RZ, RZ, 0x7f ;  /* 0x0000007fff037424 */ /* 0x000fca00078e00ff */
[----:B---3--:R-:W-:-:S05]  /*1250*/  LOP3.LUT R2, R2, 0xff, R3, 0xb8, !PT ;  /* 0x000000ff02027812 */ /* 0x008fca00078eb803 */
[----:B------:R3:W-:Y:S02]  /*1260*/  STS [UR8+0x38], R2 ;  /* 0x00003802ff007988 */ /* 0x0007e40008000808 */
.L_x_40:
[----:B------:R-:W-:Y:S05]  /*1270*/  @P3 BREAK.RELIABLE B3 ;  /* 0x0000000000033942 */ /* 0x000fea0003800100 */
[----:B------:R-:W-:Y:S05]  /*1280*/  @P3 BRA `(.L_x_42) ;  /* 0x00000000000c3947 */ /* 0x000fea0003800000 */
[----:B------:R2:W-:Y:S02]  /*1290*/  STS [UR8+0x20], R5 ;  /* 0x00002005ff007988 */ /* 0x0005e40008000808 */
.L_x_41:
[----:B------:R-:W-:Y:S05]  /*12a0*/  BSYNC.RELIABLE B3 ;  /* 0x0000000000037941 */ /* 0x000fea0003800100 */
.L_x_39:
[----:B------:R2:W-:Y:S02]  /*12b0*/  @!P3 STS [UR8+0x24], R4 ;  /* 0x00002404ff00b988 */ /* 0x0005e40008000808 */
.L_x_42:
[----:B------:R-:W-:Y:S05]  /*12c0*/  BSYNC.RECONVERGENT B4 ;  /* 0x0000000000047941 */ /* 0x000fea0003800200 */
.L_x_38:
[----:B------:R-:W-:Y:S05]  /*12d0*/  WARPSYNC.ALL ;  /* 0x0000000000007948 */ /* 0x000fea0003800000 */
[----:B------:R-:W-:Y:S01]  /*12e0*/  NOP ;  /* 0x0000000000007918 */ /* 0x000fe20000000000 */
[----:B------:R-:W-:Y:S04]  /*12f0*/  BSSY.RECONVERGENT B4, `(.L_x_43) ;  /* 0x000000e000047945 */ /* 0x000fe80003800200 */
[----:B------:R-:W-:Y:S05]  /*1300*/  @P3 BRA `(.L_x_44) ;  /* 0x0000000000303947 */ /* 0x000fea0003800000 */
[----:B------:R-:W2:Y:S02]  /*1310*/  LDS R3, [UR8+0x34] ;  /* 0x00003408ff037984 */ /* 0x000ea40008000800 */
[----:B--2---:R-:W2:Y:S02]  /*1320*/  LDC.64 R4, c[0x0][0x3b8] ;  /* 0x0000ee00ff047b82 */ /* 0x004ea40000000a00 */
[----:B---3-5:R-:W3:Y:S01]  /*1330*/  LDS R2, [UR8+0x1c] ;  /* 0x00001c08ff027984 */ /* 0x028ee20008000800 */
[C---:B--2---:R-:W-:Y:S01]  /*1340*/  SHF.L.U64.HI R5, R4.reuse, 0x1, R5 ;  /* 0x0000000104057819 */ /* 0x044fe20000010205 */
[----:B------:R-:W-:-:S03]  /*1350*/  IMAD.SHL.U32 R4, R4, 0x2, RZ ;  /* 0x0000000204047824 */ /* 0x000fc600078e00ff */
[--C-:B------:R-:W-:Y:S02]  /*1360*/  SHF.R.U32.HI R7, RZ, 0x4, R5.reuse ;  /* 0x00000004ff077819 */ /* 0x100fe40000011605 */
[----:B------:R-:W-:-:S05]  /*1370*/  SHF.R.U64 R4, R4, 0x4, R5 ;  /* 0x0000000404047819 */ /* 0x000fca0000001205 */
[----:B------:R2:W-:Y:S01]  /*1380*/  STS [UR8+0xc], R4 ;  /* 0x00000c04ff007988 */ /* 0x0005e20008000808 */
[----:B------:R-:W-:Y:S02]  /*1390*/  LOP3.LUT R3, R3, 0x7, RZ, 0xb8, !PT ;  /* 0x0000000703037812 */ /* 0x000fe400078eb8ff */
[----:B---3--:R-:W-:-:S03]  /*13a0*/  LOP3.LUT R2, R2, 0xf, R7, 0xb8, !PT ;  /* 0x0000000f02027812 */ /* 0x008fc600078eb807 */
[----:B------:R2:W-:Y:S04]  /*13b0*/  STS [UR8+0x34], R3 ;  /* 0x00003403ff007988 */ /* 0x0005e80008000808 */
[----:B------:R2:W-:Y:S02]  /*13c0*/  STS [UR8+0x1c], R2 ;  /* 0x00001c02ff007988 */ /* 0x0005e40008000808 */
.L_x_44:
[----:B------:R-:W-:Y:S05]  /*13d0*/  BSYNC.RECONVERGENT B4 ;  /* 0x0000000000047941 */ /* 0x000fea0003800200 */
.L_x_43:
[----:B------:R-:W-:Y:S04]  /*13e0*/  BSSY.RECONVERGENT B5, `(.L_x_45) ;  /* 0x000001a000057945 */ /* 0x000fe80003800200 */
[----:B------:R-:W-:Y:S04]  /*13f0*/  BSSY.RELIABLE B4, `(.L_x_46) ;  /* 0x0000015000047945 */ /* 0x000fe80003800100 */
[----:B------:R-:W-:Y:S05]  /*1400*/  @P3 BRA `(.L_x_47) ;  /* 0x0000000000203947 */ /* 0x000fea0003800000 */
[----:B--23-5:R-:W2:Y:S02]  /*1410*/  LDS R2, [UR8+0x34] ;  /* 0x00003408ff027984 */ /* 0x02cea40008000800 */
[----:B--2---:R-:W-:-:S05]  /*1420*/  LOP3.LUT R2, R2, 0x38, RZ, 0xb8, !PT ;  /* 0x0000003802027812 */ /* 0x004fca00078eb8ff */
[----:B------:R2:W-:Y:S01]  /*1430*/  STS [UR8+0x34], R2 ;  /* 0x00003402ff007988 */ /* 0x0005e20008000808 */
[----:B------:R-:W-:Y:S05]  /*1440*/  @P3 BRA `(.L_x_48) ;  /* 0x0000000000203947 */ /* 0x000fea0003800000 */
[----:B--2---:R-:W2:Y:S01]  /*1450*/  LDS R2, [UR8+0x8] ;  /* 0x00000808ff027984 */ /* 0x004ea20008000800 */
[----:B------:R-:W-:-:S05]  /*1460*/  IMAD.MOV.U32 R3, RZ, RZ, 0x780 ;  /* 0x00000780ff037424 */ /* 0x000fca00078e00ff */
[----:B--2---:R-:W-:-:S05]  /*1470*/  LOP3.LUT R2, R2, 0x300, R3, 0xd8, !PT ;  /* 0x0000030002027812 */ /* 0x004fca00078ed803 */
[----:B------:R2:W-:Y:S02]  /*1480*/  STS [UR8+0x8], R2 ;  /* 0x00000802ff007988 */ /* 0x0005e40008000808 */
.L_x_47:
[----:B------:R-:W-:Y:S05]  /*1490*/  @P3 BRA `(.L_x_49) ;  /* 0x0000000000283947 */ /* 0x000fea0003800000 */
[----:B--23-5:R-:W2:Y:S02]  /*14a0*/  LDS R2, [UR8+0x8] ;  /* 0x00000808ff027984 */ /* 0x02cea40008000800 */
[----:B--2---:R-:W-:-:S05]  /*14b0*/  LOP3.LUT R2, R2, 0x1800, RZ, 0xb8, !PT ;  /* 0x0000180002027812 */ /* 0x004fca00078eb8ff */
[----:B------:R3:W-:Y:S02]  /*14c0*/  STS [UR8+0x8], R2 ;  /* 0x00000802ff007988 */ /* 0x0007e40008000808 */
.L_x_48:
[----:B------:R-:W-:Y:S05]  /*14d0*/  @P3 BREAK.RELIABLE B4 ;  /* 0x0000000000043942 */ /* 0x000fea0003800100 */
[----:B------:R-:W-:Y:S05]  /*14e0*/  @P3 BRA `(.L_x_50) ;  /* 0x0000000000243947 */ /* 0x000fea0003800000 */
[----:B--23--:R-:W2:Y:S01]  /*14f0*/  LDS R2, [UR8+0x8] ;  /* 0x00000808ff027984 */ /* 0x00cea20008000800 */
[----:B------:R-:W-:-:S05]  /*1500*/  IMAD.MOV.U32 R3, RZ, RZ, 0x6000 ;  /* 0x00006000ff037424 */ /* 0x000fca00078e00ff */
[----:B--2---:R-:W-:-:S04]  /*1510*/  LOP3.LUT R2, R2, 0x6000, R3, 0xd8, !PT ;  /* 0x0000600002027812 */ /* 0x004fc800078ed803 */
[----:B------:R-:W-:-:S05]  /*1520*/  LOP3.LUT R2, R2, 0x400000, RZ, 0xb8, !PT ;  /* 0x0040000002027812 */ /* 0x000fca00078eb8ff */
[----:B------:R2:W-:Y:S02]  /*1530*/  STS [UR8+0x8], R2 ;  /* 0x00000802ff007988 */ /* 0x0005e40008000808 */
.L_x_49:
[----:B------:R-:W-:Y:S05]  /*1540*/  BSYNC.RELIABLE B4 ;  /* 0x0000000000047941 */ /* 0x000fea0003800100 */
.L_x_46:
[----:B--23-5:R-:W2:Y:S02]  /*1550*/  @!P3 LDS R2, [UR8+0x8] ;  /* 0x00000808ff02b984 */ /* 0x02cea40008000800 */
[----:B--2---:R-:W-:-:S05]  /*1560*/  @!P3 LOP3.LUT R2, R2, 0x8000, RZ, 0xb8, !PT ;  /* 0x000080000202b812 */ /* 0x004fca00078eb8ff */
[----:B------:R5:W-:Y:S02]  /*1570*/  @!P3 STS [UR8+0x8], R2 ;  /* 0x00000802ff00b988 */ /* 0x000be40008000808 */
.L_x_50:
[----:B------:R-:W-:Y:S05]  /*1580*/  BSYNC.RECONVERGENT B5 ;  /* 0x0000000000057941 */ /* 0x000fea0003800200 */
.L_x_45:
[----:B------:R-:W-:Y:S05]  /*1590*/  WARPSYNC.ALL ;  /* 0x0000000000007948 */ /* 0x000fea0003800000 */
[----:B------:R-:W-:Y:S01]  /*15a0*/  NOP ;  /* 0x0000000000007918 */ /* 0x000fe20000000000 */
[----:B------:R-:W-:-:S04]  /*15b0*/  UIADD3 UR4, UPT, UPT, UR4, 0x100, URZ ;  /* 0x0000010004047890 */ /* 0x000fc8000fffe0ff */
[----:B------:R-:W-:-:S04]  /*15c0*/  UIADD3 UR20, UP0, UPT, UR4, UR20, URZ ;  /* 0x0000001404147290 */ /* 0x000fc8000ff1e0ff */
[----:B------:R-:W-:Y:S01]  /*15d0*/  ULEA.HI.X.SX32 UR21, UR4, UR21, 0x1, UP0 ;  /* 0x0000001504157291 */ /* 0x000fe200080f0eff */
[----:B------:R-:W-:Y:S11]  /*15e0*/  @P0 BRA `(.L_x_51) ;  /* 0x0000000000300947 */ /* 0x000ff60003800000 */
[----:B--23-5:R-:W2:Y:S01]  /*15f0*/  S2R R2, SR_LANEID ;  /* 0x0000000000027919 */ /* 0x02cea20000000000 */
[----:B------:R-:W-:Y:S05]  /*1600*/  WARPSYNC.ALL ;  /* 0x0000000000007948 */ /* 0x000fea0003800000 */
[----:B------:R-:W-:Y:S01]  /*1610*/  NOP ;  /* 0x0000000000007918 */ /* 0x000fe20000000000 */
[----:B--2---:R-:W-:-:S05]  /*1620*/  IMAD.SHL.U32 R4, R2, 0x4, RZ ;  /* 0x0000000402047824 */ /* 0x004fca00078e00ff */
[----:B------:R-:W2:Y:S01]  /*1630*/  LDS R5, [R4+UR8] ;  /* 0x0000000804057984 */ /* 0x000ea20008000800 */
[----:B------:R-:W-:-:S05]  /*1640*/  IADD3 R2, P1, PT, R4, UR20, RZ ;  /* 0x0000001404027c10 */ /* 0x000fca000ff3e0ff */
[----:B------:R-:W-:-:S05]  /*1650*/  IMAD.X R3, RZ, RZ, UR21, P1 ;  /* 0x00000015ff037e24 */ /* 0x000fca00088e06ff */
[----:B--2---:R2:W3:Y:S01]  /*1660*/  ATOMG.E.EXCH.STRONG.GPU PT, RZ, [R2], R5 ;  /* 0x0000000502ff73a8 */ /* 0x0044e200041ee100 */
[----:B------:R-:W-:-:S04]  /*1670*/  DEPBAR {5,4,3,2,1,0} ;  /* 0x0000003f0000791a */ /* 0x000fc80000000000 */
[----:B------:R-:W5:Y:S02]  /*1680*/  CCTL.E.C.LDCU.IV.DEEP [UR20] ;  /* 0x0000000014007540 */ /* 0x000f640009c08000 */
[----:B-----5:R2:W-:Y:S01]  /*1690*/  UTMACCTL.IV [UR20] ;  /* 0x00000000140079b9 */ /* 0x0205e20008000000 */
[----:B------:R-:W-:Y:S01]  /*16a0*/  NOP ;  /* 0x0000000000007918 */ /* 0x000fe20000000000 */
.L_x_51:
[----:B------:R-:W-:Y:S05]  /*16b0*/  @P0 BRA `(.L_x_52) ;  /* 0x00000000000c0947 */ /* 0x000fea0003800000 */
[----:B------:R0:W-:Y:S01]  /*16c0*/  UTMACMDFLUSH ;  /* 0x00000000000079b7 */ /* 0x0001e20000000000 */
[----:B------:R-:W-:Y:S05]  /*16d0*/  @P0 BRA `(.L_x_52) ;  /* 0x0000000000040947 */ /* 0x000fea0003800000 */
[----:B------:R-:W-:-:S04]  /*16e0*/  DEPBAR.LE SB0, 0x0 ;  /* 0x000080000000791a */ /* 0x000fc80000000000 */
.L_x_52:
[----:B------:R-:W-:Y:S05]  /*16f0*/  WARPSYNC.ALL ;  /* 0x0000000000007948 */ /* 0x000fea0003800000 */
[----:B------:R-:W-:Y:S01]  /*1700*/  NOP ;  /* 0x0000000000007918 */ /* 0x000fe20000000000 */
[----:B---3--:R-:W-:Y:S01]  /*1710*/  BAR.SYNC.DEFER_BLOCKING 0x0 ;  /* 0x0000000000007b1d */ /* 0x008fe20000010000 */
[----:B--2--5:R-:W-:Y:S01]  /*1720*/  SHF.R.U32.HI R2, RZ, 0x5, R0 ;  /* 0x00000005ff027819 */ /* 0x024fe20000011600 */
[----:B------:R-:W-:-:S03]  /*1730*/  USHF.L.U32 UR15, UR15, 0x8, URZ ;  /* 0x000000080f0f7899 */ /* 0x000fc600080006ff */
[----:B------:R-:W-:Y:S01]  /*1740*/  R2UR UR22, R2 ;  /* 0x00000000021672ca */ /* 0x000fe200000e0000 */
[----:B------:R-:W-:Y:S01]  /*1750*/  VOTEU.ALL UP0, P3 ;  /* 0x0000000000ff7886 */ /* 0x000fe20001800000 */
[----:B------:R-:W-:Y:S01]  /*1760*/  UMOV UR4, 0x1 ;  /* 0x0000000100047882 */ /* 0x000fe20000000000 */
[----:B------:R-:W-:Y:S01]  /*1770*/  VOTEU.ALL UP1, P3 ;  /* 0x0000000000ff7886 */ /* 0x000fe20001820000 */
[----:B------:R-:W-:Y:S02]  /*1780*/  BSSY.RECONVERGENT B5, `(.L_x_53) ;  /* 0x0000018000057945 */ /* 0x000fe40003800200 */
[----:B------:R-:W-:-:S04]  /*1790*/  @!UP0 UIADD3 UR10, UPT, UPT, -UR4, 0x100000, URZ ;  /* 0x00100000040a8890 */ /* 0x000fc8000fffe1ff */
[----:B------:R-:W-:Y:S02]  /*17a0*/  @!UP0 USHF.L.U32 UR11, UR10, 0xb, URZ ;  /* 0x0000000b0a0b8899 */ /* 0x000fe400080006ff */
[----:B------:R-:W-:Y:S02]  /*17b0*/  @!UP0 USHF.L.U32 UR10, UR10, 0x1, URZ ;  /* 0x000000010a0a8899 */ /* 0x000fe400080006ff */
[----:B------:R-:W-:-:S04]  /*17c0*/  @!UP0 UIADD3 UR4, UPT, UPT, -UR4, 0x100000, URZ ;  /* 0x0010000004048890 */ /* 0x000fc8000fffe1ff */
[----:B------:R-:W-:Y:S02]  /*17d0*/  @!UP0 USHF.L.U32 UR5, UR4, 0xb, URZ ;  /* 0x0000000b04058899 */ /* 0x000fe400080006ff */
[----:B------:R-:W-:Y:S01]  /*17e0*/  @!UP0 USHF.L.U32 UR4, UR4, 0x1, URZ ;  /* 0x0000000104048899 */ /* 0x000fe200080006ff */
[----:B------:R-:W-:Y:S01]  /*17f0*/  VOTEU.ALL UP0, P3 ;  /* 0x0000000000ff7886 */ /* 0x000fe20001800000 */
[----:B------:R-:W2:Y:S04]  /*1800*/  FENCE.VIEW.ASYNC.S ;  /* 0x00000000000073c6 */ /* 0x000ea80000000000 */
[----:B--2---:R2:W3:Y:S06]  /*1810*/  @!UP0 SYNCS.EXCH.64 URZ, [UR8+0x18000], UR10 ;  /* 0x0180000a08ff85b2 */ /* 0x0044ec0008000100 */
[----:B------:R2:W3:Y:S02]  /*1820*/  @!UP1 SYNCS.EXCH.64 URZ, [UR8+0x18020], UR4 ;  /* 0x0180200408ff95b2 */ /* 0x0004e40008000100 */
[----:B---3--:R-:W-:Y:S06]  /*1830*/  BAR.SYNC.DEFER_BLOCKING 0x0 ;  /* 0x0000000000007b1d */ /* 0x008fec0000010000 */
[----:B------:R-:W-:Y:S05]  /*1840*/  @P3 BRA `(.L_x_54) ;  /* 0x00000000002c3947 */ /* 0x000fea0003800000 */
[----:B--2---:R-:W-:Y:S02]  /*1850*/  UMOV UR4, 0x1 ;  /* 0x0000000100047882 */ /* 0x004fe40000000000 */
[----:B------:R-:W-:-:S04]  /*1860*/  UIADD3 UR10, UPT, UPT, -UR4, 0x100000, URZ ;  /* 0x00100000040a7890 */ /* 0x000fc8000fffe1ff */
[----:B------:R-:W-:Y:S02]  /*1870*/  USHF.L.U32 UR11, UR10, 0xb, URZ ;  /* 0x0000000b0a0b7899 */ /* 0x000fe400080006ff */
[----:B------:R-:W-:Y:S02]  /*1880*/  USHF.L.U32 UR10, UR10, 0x1, URZ ;  /* 0x000000010a0a7899 */ /* 0x000fe400080006ff */
[----:B------:R-:W-:-:S04]  /*1890*/  UIADD3 UR4, UPT, UPT, -UR4, 0x100000, URZ ;  /* 0x0010000004047890 */ /* 0x000fc8000fffe1ff */
[----:B------:R-:W-:Y:S02]  /*18a0*/  USHF.L.U32 UR5, UR4, 0xb, URZ ;  /* 0x0000000b04057899 */ /* 0x000fe400080006ff */
[----:B------:R-:W-:Y:S01]  /*18b0*/  USHF.L.U32 UR4, UR4, 0x1, URZ ;  /* 0x0000000104047899 */ /* 0x000fe200080006ff */
[----:B------:R-:W2:Y:S03]  /*18c0*/  FENCE.VIEW.ASYNC.S ;  /* 0x00000000000073c6 */ /* 0x000ea60000000000 */
[----:B--2---:R3:W5:Y:S08]  /*18d0*/  SYNCS.EXCH.64 URZ, [UR8+0x18008], UR10 ;  /* 0x0180080a08ff75b2 */ /* 0x0047700008000100 */
[----:B------:R3:W2:Y:S02]  /*18e0*/  SYNCS.EXCH.64 URZ, [UR8+0x18028], UR4 ;  /* 0x0180280408ff75b2 */ /* 0x0006a40008000100 */
[----:B---3--:R-:W-:Y:S01]  /*18f0*/  NOP ;  /* 0x0000000000007918 */ /* 0x008fe20000000000 */
.L_x_54:
[----:B--2---:R-:W-:Y:S05]  /*1900*/  BSYNC.RECONVERGENT B5 ;  /* 0x0000000000057941 */ /* 0x004fea0003800200 */
.L_x_53:
[----:B-----5:R-:W-:Y:S06]  /*1910*/  BAR.SYNC.DEFER_BLOCKING 0x0 ;  /* 0x0000000000007b1d */ /* 0x020fec0000010000 */
[----:B------:R-:W-:Y:S04]  /*1920*/  BSSY.RECONVERGENT B5, `(.L_x_55) ;  /* 0x000000d000057945 */ /* 0x000fe80003800200 */
[----:B------:R-:W-:Y:S05]  /*1930*/  @P3 BRA `(.L_x_56) ;  /* 0x00000000002c3947 */ /* 0x000fea0003800000 */
[----:B------:R-:W-:Y:S02]  /*1940*/  UMOV UR4, 0x1 ;  /* 0x0000000100047882 */ /* 0x000fe40000000000 */
[----:B------:R-:W-:-:S04]  /*1950*/  UIADD3 UR10, UPT, UPT, -UR4, 0x100000, URZ ;  /* 0x00100000040a7890 */ /* 0x000fc8000fffe1ff */
[----:B------:R-:W-:Y:S02]  /*1960*/  USHF.L.U32 UR11, UR10, 0xb, URZ ;  /* 0x0000000b0a0b7899 */ /* 0x000fe400080006ff */
[----:B------:R-:W-:Y:S02]  /*1970*/  USHF.L.U32 UR10, UR10, 0x1, URZ ;  /* 0x000000010a0a7899 */ /* 0x000fe400080006ff */
[----:B------:R-:W-:-:S04]  /*1980*/  UIADD3 UR4, UPT, UPT, -UR4, 0x100000, URZ ;  /* 0x0010000004047890 */ /* 0x000fc8000fffe1ff */
[----:B------:R-:W-:Y:S02]  /*1990*/  USHF.L.U32 UR5, UR4, 0xb, URZ ;  /* 0x0000000b04057899 */ /* 0x000fe400080006ff */
[----:B------:R-:W-:Y:S01]  /*19a0*/  USHF.L.U32 UR4, UR4, 0x1, URZ ;  /* 0x0000000104047899 */ /* 0x000fe200080006ff */
[----:B------:R-:W2:Y:S03]  /*19b0*/  FENCE.VIEW.ASYNC.S ;  /* 0x00000000000073c6 */ /* 0x000ea60000000000 */
[----:B--2---:R2:W3:Y:S08]  /*19c0*/  SYNCS.EXCH.64 URZ, [UR8+0x18010], UR10 ;  /* 0x0180100a08ff75b2 */ /* 0x0044f00008000100 */
[----:B------:R2:W5:Y:S01]  /*19d0*/  SYNCS.EXCH.64 URZ, [UR8+0x18030], UR4 ;  /* 0x0180300408ff75b2 */ /* 0x0005620008000100 */
[----:B------:R-:W-:Y:S01]  /*19e0*/  NOP ;  /* 0x0000000000007918 */ /* 0x000fe20000000000 */
.L_x_56:
[----:B--2---:R-:W-:Y:S05]  /*19f0*/  BSYNC.RECONVERGENT B5 ;  /* 0x0000000000057941 */ /* 0x004fea0003800200 */
.L_x_55:
[----:B---3-5:R-:W-:Y:S01]  /*1a00*/  BAR.SYNC.DEFER_BLOCKING 0x0 ;  /* 0x0000000000007b1d */ /* 0x028fe20000010000 */
[----:B------:R-:W-:Y:S01]  /*1a10*/  UIADD3 UR12, UPT, UPT, UR8, 0x18020, URZ ;  /* 0x00018020080c7890 */ /* 0x000fe2000fffe0ff */
[----:B------:R-:W-:Y:S01]  /*1a20*/  ISETP.GE.AND P0, PT, R12, 0x1, PT ;  /* 0x000000010c00780c */ /* 0x000fe20003f06270 */
[----:B------:R-:W-:-:S03]  /*1a30*/  USHF.L.U32 UR19, UR7, 0x7, URZ ;  /* 0x0000000707137899 */ /* 0x000fc600080006ff */
        /* <DEDUP_REMOVED lines=13> */
.L_x_58:
[----:B--2---:R-:W-:Y:S05]  /*1b10*/  BSYNC.RECONVERGENT B5 ;  /* 0x0000000000057941 */ /* 0x004fea0003800200 */
.L_x_57:
[----:B------:R-:W-:Y:S05]  /*1b20*/  @!P0 BRA `(.L_x_59) ;  /* 0x0000000800148947 */ /* 0x000fea0003800000 */
[----:B---3-5:R-:W-:Y:S01]  /*1b30*/  BAR.SYNC.DEFER_BLOCKING 0x0 ;  /* 0x0000000000007b1d */ /* 0x028fe20000010000 */
[----:B------:R-:W-:Y:S01]  /*1b40*/  ELECT P1, URZ, PT ;  /* 0x0000000000ff782f */ /* 0x000fe20003820000 */
[----:B------:R-:W-:Y:S01]  /*1b50*/  @!P3 IMAD.MOV.U32 R2, RZ, RZ, 0x6000 ;  /* 0x00006000ff02b424 */ /* 0x000fe200078e00ff */
[----:B------:R-:W-:Y:S02]  /*1b60*/  UIADD3 UR16, UPT, UPT, UR8, 0x10000, URZ ;  /* 0x0001000008107890 */ /* 0x000fe4000fffe0ff */
[----:B------:R-:W-:Y:S02]  /*1b70*/  ISETP.LT.U32.AND P1, PT, R132, 0x20, P1 ;  /* 0x000000208400780c */ /* 0x000fe40000f21070 */
[----:B------:R-:W-:Y:S01]  /*1b80*/  ELECT P0, URZ, PT ;  /* 0x0000000000ff782f */ /* 0x000fe20003800000 */
[----:B------:R-:W-:-:S03]  /*1b90*/  UMOV UR11, UR15 ;  /* 0x0000000f000b7c82 */ /* 0x000fc60008000000 */
[----:B------:R-:W-:-:S07]  /*1ba0*/  ISETP.LT.U32.AND P0, PT, R132, 0x20, P0 ;  /* 0x000000208400780c */ /* 0x000fce0000701070 */
[----:B------:R-:W-:Y:S01]  /*1bb0*/  VOTEU.ANY UP0, P1 ;  /* 0x0000000000ff7886 */ /* 0x000fe20000800100 */
[----:B------:R-:W-:-:S04]  /*1bc0*/  VOTEU.ANY UP2, P1 ;  /* 0x0000000000ff7886 */ /* 0x000fc80000840100 */
[----:B------:R-:W-:Y:S02]  /*1bd0*/  @UP0 UIADD3 UR17, UPT, UPT, UR8, 0x18000, URZ ;  /* 0x0001800008110890 */ /* 0x000fe4000fffe0ff */
[----:B------:R2:W-:Y:S01]  /*1be0*/  @!P3 SYNCS.ARRIVE.TRANS64 RZ, [UR8+0x18000], R2 ;  /* 0x01800002ffffb9a7 */ /* 0x0005e20008000008 */
[----:B------:R-:W-:Y:S01]  /*1bf0*/  @UP0 UMOV UR18, URZ ;  /* 0x000000ff00120c82 */ /* 0x000fe20008000000 */
[----:B------:R-:W-:Y:S01]  /*1c00*/  BAR.SYNC.DEFER_BLOCKING 0x0 ;  /* 0x0000000000007b1d */ /* 0x000fe20000010000 */
[----:B------:R-:W-:-:S05]  /*1c10*/  UISETP.NE.U32.AND UP0, UPT, UR22, URZ, UPT ;  /* 0x000000ff1600728c */ /* 0x000fca000bf05070 */
[----:B------:R-:W-:Y:S01]  /*1c20*/  VOTEU.ANY UP1, P0 ;  /* 0x0000000000ff7886 */ /* 0x000fe20000020100 */
[----:B------:R-:W-:-:S04]  /*1c30*/  VOTEU.ANY UP3, P0 ;  /* 0x0000000000ff7886 */ /* 0x000fc80000060100 */
[----:B------:R-:W-:Y:S01]  /*1c40*/  @UP1 UIADD3 UR9, UPT, UPT, UR8, 0x18000, URZ ;  /* 0x0001800008091890 */ /* 0x000fe2000fffe0ff */
[----:B------:R-:W-:Y:S01]  /*1c50*/  @UP1 UMOV UR10, URZ ;  /* 0x000000ff000a1c82 */ /* 0x000fe20008000000 */
[----:B------:R2:W-:Y:S01]  /*1c60*/  @UP2 UTMALDG.2D [UR16], [UR24] ;  /* 0x00000010180025b4 */ /* 0x0005e20008008000 */
[----:B------:R3:W-:Y:S06]  /*1c70*/  MEMBAR.ALL.CTA ;  /* 0x0000000000007992 */ /* 0x0007ec0000008000 */
[----:B---3--:R-:W3:Y:S02]  /*1c80*/  FENCE.VIEW.ASYNC.S ;  /* 0x00000000000073c6 */ /* 0x008ee40000000000 */
[----:B---3--:R-:W-:Y:S06]  /*1c90*/  BAR.SYNC.DEFER_BLOCKING 0x0 ;  /* 0x0000000000007b1d */ /* 0x008fec0000010000 */
[----:B------:R2:W-:Y:S02]  /*1ca0*/  @UP3 UTMALDG.2D [UR8], [UR26] ;  /* 0x000000081a0035b4 */ /* 0x0005e40008008000 */
[----:B------:R-:W-:Y:S06]  /*1cb0*/  BAR.SYNC.DEFER_BLOCKING 0x0 ;  /* 0x0000000000007b1d */ /* 0x000fec0000010000 */
[----:B------:R-:W3:Y:S02]  /*1cc0*/  SYNCS.PHASECHK.TRANS64.TRYWAIT P0, [UR8+0x18000], RZ ;  /* 0x018000ffff0075a7 */ /* 0x000ee40008001108 */
[----:B--23--:R-:W-:Y:S05]  /*1cd0*/  @!P0 BRA `(.L_x_60) ;  /* 0x00000010007c8947 */ /* 0x00cfea0003800000 */
.L_x_78:
[----:B------:R-:W-:Y:S05]  /*1ce0*/  BRA.U UP0, `(.L_x_61) ;  /* 0x00000001004c7547 */ /* 0x000fea000b800000 */
[----:B------:R-:W-:Y:S02]  /*1cf0*/  USHF.R.U32.HI UR4, URZ, 0x4, UR16 ;  /* 0x00000004ff047899 */ /* 0x000fe40008011610 */
[----:B------:R-:W-:Y:S02]  /*1d00*/  USHF.R.U32.HI UR6, URZ, 0x4, UR8 ;  /* 0x00000004ff067899 */ /* 0x000fe40008011608 */
[----:B------:R-:W-:Y:S02]  /*1d10*/  USGXT.U32 UR4, UR4, 0xe ;  /* 0x0000000e0404789a */ /* 0x000fe40008000000 */
[----:B------:R-:W-:Y:S01]  /*1d20*/  USGXT.U32 UR6, UR6, 0xe ;  /* 0x0000000e0606789a */ /* 0x000fe20008000000 */
[----:B------:R-:W-:Y:S01]  /*1d30*/  UMOV UR10, 0xfffffffe ;  /* 0xfffffffe000a7882 */ /* 0x000fe20000000000 */
[----:B------:R-:W-:Y:S01]  /*1d40*/  UMOV UR11, 0x7fffbfdf ;  /* 0x7fffbfdf000b7882 */ /* 0x000fe20000000000 */
[----:B------:R-:W-:Y:S01]  /*1d50*/  UMOV UR5, URZ ;  /* 0x000000ff00057c82 */ /* 0x000fe20008000000 */
[----:B------:R-:W-:Y:S01]  /*1d60*/  UMOV UR7, URZ ;  /* 0x000000ff00077c82 */ /* 0x000fe20008000000 */
[----:B------:R-:W-:-:S02]  /*1d70*/  UIADD3.64 UR16, UPT, UPT, UR4, -UR10, URZ ;  /* 0x8000000a04107297 */ /* 0x000fc4000fffe0ff */
[----:B------:R-:W-:Y:S01]  /*1d80*/  UIADD3.64 UR10, UPT, UPT, UR6, -UR10, URZ ;  /* 0x8000000a060a7297 */ /* 0x000fe2000fffe0ff */
[----:B------:R-:W-:Y:S01]  /*1d90*/  UMOV UR28, 0x0 ;  /* 0x00000000001c7882 */ /* 0x000fe20000000000 */
[----:B------:R-:W-:Y:S01]  /*1da0*/  UMOV UR29, 0x8400010 ;  /* 0x08400010001d7882 */ /* 0x000fe20000000000 */
[----:B------:R-:W-:Y:S01]  /*1db0*/  UMOV UR5, 0x80004020 ;  /* 0x8000402000057882 */ /* 0x000fe20000000000 */
[----:B------:R-:W-:Y:S01]  /*1dc0*/  UMOV UR7, 0x80004020 ;  /* 0x8000402000077882 */ /* 0x000fe20000000000 */
[----:B------:R-:W-:Y:S01]  /*1dd0*/  UMOV UR30, 0x0 ;  /* 0x00000000001e7882 */ /* 0x000fe20000000000 */
[----:B------:R-:W-:Y:S01]  /*1de0*/  UMOV UR31, 0x8400010 ;  /* 0x08400010001f7882 */ /* 0x000fe20000000000 */
[----:B------:R2:W-:Y:S02]  /*1df0*/  UTCHMMA gdesc[UR4], gdesc[UR6], tmem[UR23], tmem[UR28], idesc[UR29], !UPT ;  /* 0x00ff1c06040075ea */ /* 0x0005e4000f800017 */
[----:B------:R2:W-:Y:S01]  /*1e00*/  UTCHMMA gdesc[UR16], gdesc[UR10], tmem[UR23], tmem[UR30], idesc[UR31], UPT ;  /* 0x00ff1e0a100075ea */ /* 0x0005e2000b800017 */
[----:B------:R-:W-:-:S02]  /*1e10*/  NOP ;  /* 0x0000000000007918 */ /* 0x000fc40000000000 */
.L_x_61:
[----:B------:R-:W-:Y:S01]  /*1e20*/  ELECT P0, URZ, PT ;  /* 0x0000000000ff782f */ /* 0x000fe20003800000 */
[----:B--2---:R-:W-:Y:S01]  /*1e30*/  UMOV UR4, UR12 ;  /* 0x0000000c00047c82 */ /* 0x004fe20008000000 */
[----:B------:R-:W-:Y:S02]  /*1e40*/  UMOV UR5, URZ ;  /* 0x000000ff00057c82 */ /* 0x000fe40008000000 */
[----:B------:R-:W-:-:S13]  /*1e50*/  ISETP.LT.U32.AND P0, PT, R132, 0x20, P0 ;  /* 0x000000208400780c */ /* 0x000fda0000701070 */
[----:B------:R-:W-:Y:S01]  /*1e60*/  VOTEU.ANY UP0, P0 ;  /* 0x0000000000ff7886 */ /* 0x000fe20000000100 */
[----:B------:R-:W-:Y:S01]  /*1e70*/  VOTEU.ANY UP1, P0 ;  /* 0x0000000000ff7886 */ /* 0x000fe20000020100 */
[----:B------:R-:W-:-:S03]  /*1e80*/  ISETP.GE.U32.AND P0, PT, R12, 0x21, PT ;  /* 0x000000210c00780c */ /* 0x000fc60003f06070 */
[----:B------:R-:W-:Y:S02]  /*1e90*/  @UP0 UMOV UR4, UR4 ;  /* 0x0000000400040c82 */ /* 0x000fe40008000000 */
[----:B------:R2:W-:Y:S01]  /*1ea0*/  @UP1 UTCBAR [UR4], URZ ;  /* 0x000000ff040013e9 */ /* 0x0005e200080000ff */
[----:B------:R-:W-:Y:S06]  /*1eb0*/  BAR.SYNC.DEFER_BLOCKING 0x0 ;  /* 0x0000000000007b1d */ /* 0x000fec0000010000 */
[----:B------:R-:W3:Y:S02]  /*1ec0*/  SYNCS.PHASECHK.TRANS64.TRYWAIT P1, [UR8+0x18020], RZ ;  /* 0x018020ffff0075a7 */ /* 0x000ee40008021108 */
[----:B--23--:R-:W-:Y:S05]  /*1ed0*/  @!P1 BRA `(.L_x_62) ;  /* 0x0000001000089947 */ /* 0x00cfea0003800000 */
.L_x_79:
[----:B------:R-:W-:Y:S01]  /*1ee0*/  UMOV UR4, URZ ;  /* 0x000000ff00047c82 */ /* 0x000fe20008000000 */
[----:B------:R-:W-:Y:S05]  /*1ef0*/  @!P0 BRA `(.L_x_59) ;  /* 0x0000000400208947 */ /* 0x000fea0003800000 */
[----:B------:R-:W2:Y:S01]  /*1f00*/  LDCU UR29, c[0x0][0x3a0] ;  /* 0x00007400ff1d77ac */ /* 0x000ea20008000800 */
[----:B------:R-:W-:Y:S01]  /*1f10*/  UMOV UR9, 0x1 ;  /* 0x0000000100097882 */ /* 0x000fe20000000000 */
[----:B------:R-:W-:-:S05]  /*1f20*/  UMOV UR18, 0x20 ;  /* 0x0000002000127882 */ /* 0x000fca0000000000 */
.L_x_66:
[----:B------:R-:W-:Y:S01]  /*1f30*/  BAR.SYNC.DEFER_BLOCKING 0x0 ;  /* 0x0000000000007b1d */ /* 0x000fe20000010000 */
[----:B------:R-:W-:Y:S01]  /*1f40*/  ULEA UR28, UR9, UR8, 0x3 ;  /* 0x00000008091c7291 */ /* 0x000fe2000f8e18ff */
[----:B------:R-:W-:Y:S01]  /*1f50*/  @!P3 IMAD.MOV.U32 R2, RZ, RZ, 0x6000 ;  /* 0x00006000ff02b424 */ /* 0x000fe200078e00ff */
[----:B------:R-:W-:Y:S01]  /*1f60*/  ELECT P1, URZ, PT ;  /* 0x0000000000ff782f */ /* 0x000fe20003820000 */
[----:B------:R-:W-:-:S03]  /*1f70*/  ULEA UR16, UR9, UR8, 0xd ;  /* 0x0000000809107291 */ /* 0x000fc6000f8e68ff */
[----:B------:R-:W-:Y:S02]  /*1f80*/  ISETP.LT.U32.AND P1, PT, R132, 0x20, P1 ;  /* 0x000000208400780c */ /* 0x000fe40000f21070 */
[----:B------:R-:W-:Y:S01]  /*1f90*/  ELECT P0, URZ, PT ;  /* 0x0000000000ff782f */ /* 0x000fe20003800000 */
[----:B------:R-:W-:-:S03]  /*1fa0*/  UIADD3 UR16, UPT, UPT, UR16, 0x10000, URZ ;  /* 0x0001000010107890 */ /* 0x000fc6000fffe0ff */
[----:B------:R-:W-:Y:S01]  /*1fb0*/  ISETP.LT.U32.AND P0, PT, R132, 0x20, P0 ;  /* 0x000000208400780c */ /* 0x000fe20000701070 */
[----:B------:R-:W-:Y:S01]  /*1fc0*/  ULEA UR12, UR9, UR8, 0xe ;  /* 0x00000008090c7291 */ /* 0x000fe2000f8e70ff */
[----:B------:R-:W-:Y:S01]  /*1fd0*/  UMOV UR14, UR18 ;  /* 0x00000012000e7c82 */ /* 0x000fe20008000000 */
[----:B------:R-:W-:-:S04]  /*1fe0*/  USHF.L.U32 UR5, UR4, 0x1f, URZ ;  /* 0x0000001f04057899 */ /* 0x000fc800080006ff */
[----:B------:R-:W-:Y:S01]  /*1ff0*/  VOTEU.ANY UP0, P1 ;  /* 0x0000000000ff7886 */ /* 0x000fe20000800100 */
[----:B------:R3:W-:Y:S04]  /*2000*/  @!P3 SYNCS.ARRIVE.TRANS64 RZ, [UR28+0x18000], R2 ;  /* 0x01800002ffffb9a7 */ /* 0x0007e8000800001c */
[----:B------:R-:W-:Y:S01]  /*2010*/  @UP0 UIADD3 UR17, UPT, UPT, UR28, 0x18000, URZ ;  /* 0x000180001c110890 */ /* 0x000fe2000fffe0ff */
[----:B------:R-:W-:Y:S01]  /*2020*/  VOTEU.ANY UP0, P1 ;  /* 0x0000000000ff7886 */ /* 0x000fe20000800100 */
[----:B------:R-:W-:Y:S01]  /*2030*/  BAR.SYNC.DEFER_BLOCKING 0x0 ;  /* 0x0000000000007b1d */ /* 0x000fe20000010000 */
[----:B---3--:R-:W-:-:S05]  /*2040*/  IMAD.U32 R2, RZ, RZ, UR5 ;  /* 0x00000005ff027e24 */ /* 0x008fca000f8e00ff */
[----:B------:R-:W-:-:S05]  /*2050*/  VOTEU.ANY UP1, P0 ;  /* 0x0000000000ff7886 */ /* 0x000fca0000020100 */
[----:B------:R-:W-:Y:S01]  /*2060*/  @UP1 UIADD3 UR13, UPT, UPT, UR28, 0x18000, URZ ;  /* 0x000180001c0d1890 */ /* 0x000fe2000fffe0ff */
[----:B------:R-:W-:Y:S01]  /*2070*/  VOTEU.ANY UP1, P0 ;  /* 0x0000000000ff7886 */ /* 0x000fe20000020100 */
[----:B------:R3:W-:Y:S01]  /*2080*/  @UP0 UTMALDG.2D [UR16], [UR24] ;  /* 0x00000010180005b4 */ /* 0x0007e20008008000 */
[----:B------:R-:W-:Y:S01]  /*2090*/  UISETP.NE.U32.AND UP0, UPT, UR22, URZ, UPT ;  /* 0x000000ff1600728c */ /* 0x000fe2000bf05070 */
[----:B------:R5:W-:Y:S06]  /*20a0*/  MEMBAR.ALL.CTA ;  /* 0x0000000000007992 */ /* 0x000bec0000008000 */
[----:B-----5:R-:W5:Y:S02]  /*20b0*/  FENCE.VIEW.ASYNC.S ;  /* 0x00000000000073c6 */ /* 0x020f640000000000 */
[----:B-----5:R-:W-:Y:S06]  /*20c0*/  BAR.SYNC.DEFER_BLOCKING 0x0 ;  /* 0x0000000000007b1d */ /* 0x020fec0000010000 */
[----:B------:R3:W-:Y:S02]  /*20d0*/  @UP1 UTMALDG.2D [UR12], [UR26] ;  /* 0x0000000c1a0015b4 */ /* 0x0007e40008008000 */
[----:B------:R-:W-:Y:S06]  /*20e0*/  BAR.SYNC.DEFER_BLOCKING 0x0 ;  /* 0x0000000000007b1d */ /* 0x000fec0000010000 */
[----:B------:R-:W5:Y:S02]  /*20f0*/  SYNCS.PHASECHK.TRANS64.TRYWAIT P0, [UR28+0x18000], R2 ;  /* 0x01800002ff0075a7 */ /* 0x000f64000800111c */
[----:B---3-5:R-:W-:Y:S05]  /*2100*/  @!P0 BRA `(.L_x_63) ;  /* 0x0000000c00888947 */ /* 0x028fea0003800000 */
.L_x_80:
[----:B------:R-:W-:Y:S05]  /*2110*/  BRA.U UP0, `(.L_x_64) ;  /* 0x00000001004c7547 */ /* 0x000fea000b800000 */
[----:B------:R-:W-:Y:S02]  /*2120*/  USHF.R.U32.HI UR10, URZ, 0x4, UR16 ;  /* 0x00000004ff0a7899 */ /* 0x000fe40008011610 */
[----:B------:R-:W-:Y:S02]  /*2130*/  USHF.R.U32.HI UR12, URZ, 0x4, UR12 ;  /* 0x00000004ff0c7899 */ /* 0x000fe4000801160c */
[----:B------:R-:W-:Y:S02]  /*2140*/  USGXT.U32 UR10, UR10, 0xe ;  /* 0x0000000e0a0a789a */ /* 0x000fe40008000000 */
[----:B------:R-:W-:Y:S02]  /*2150*/  USGXT.U32 UR12, UR12, 0xe ;  /* 0x0000000e0c0c789a */ /* 0x000fe40008000000 */
[----:B------:R-:W-:Y:S02]  /*2160*/  UIADD3 UR16, UP0, UPT, UR10, 0x2, URZ ;  /* 0x000000020a107890 */ /* 0x000fe4000ff1e0ff */
[----:B------:R-:W-:Y:S01]  /*2170*/  UIADD3 UR30, UP1, UPT, UR12, 0x2, URZ ;  /* 0x000000020c1e7890 */ /* 0x000fe2000ff3e0ff */
[----:B------:R-:W-:Y:S01]  /*2180*/  UMOV UR5, URZ ;  /* 0x000000ff00057c82 */ /* 0x000fe20008000000 */
[----:B------:R-:W-:Y:S01]  /*2190*/  UMOV UR6, URZ ;  /* 0x000000ff00067c82 */ /* 0x000fe20008000000 */
[----:B------:R-:W-:-:S02]  /*21a0*/  UIADD3.X UR17, UPT, UPT, UR5, -0x7fffbfe0, URZ, UP0, !UPT ;  /* 0x8000402005117890 */ /* 0x000fc400087fe4ff */
[----:B------:R-:W-:Y:S01]  /*21b0*/  UIADD3.X UR31, UPT, UPT, UR6, -0x7fffbfe0, URZ, UP1, !UPT ;  /* 0x80004020061f7890 */ /* 0x000fe20008ffe4ff */
[----:B------:R-:W-:Y:S01]  /*21c0*/  UMOV UR32, 0x0 ;  /* 0x0000000000207882 */ /* 0x000fe20000000000 */
[----:B------:R-:W-:Y:S01]  /*21d0*/  UMOV UR33, 0x8400010 ;  /* 0x0840001000217882 */ /* 0x000fe20000000000 */
[----:B------:R-:W-:Y:S01]  /*21e0*/  UMOV UR11, 0x80004020 ;  /* 0x80004020000b7882 */ /* 0x000fe20000000000 */
[----:B------:R-:W-:Y:S01]  /*21f0*/  UMOV UR13, 0x80004020 ;  /* 0x80004020000d7882 */ /* 0x000fe20000000000 */
[----:B------:R-:W-:Y:S01]  /*2200*/  UMOV UR6, 0x0 ;  /* 0x0000000000067882 */ /* 0x000fe20000000000 */
[----:B------:R-:W-:Y:S01]  /*2210*/  UMOV UR7, 0x8400010 ;  /* 0x0840001000077882 */ /* 0x000fe20000000000 */
[----:B------:R3:W-:Y:S02]  /*2220*/  UTCHMMA gdesc[UR10], gdesc[UR12], tmem[UR23], tmem[UR32], idesc[UR33], UPT ;  /* 0x00ff200c0a0075ea */ /* 0x0007e4000b800017 */
[----:B------:R3:W-:Y:S01]  /*2230*/  UTCHMMA gdesc[UR16], gdesc[UR30], tmem[UR23], tmem[UR6], idesc[UR7], UPT ;  /* 0x00ff061e100075ea */ /* 0x0007e2000b800017 */
[----:B------:R-:W-:-:S02]  /*2240*/  NOP ;  /* 0x0000000000007918 */ /* 0x000fc40000000000 */
.L_x_64:
[----:B------:R-:W-:Y:S01]  /*2250*/  ELECT P0, URZ, PT ;  /* 0x0000000000ff782f */ /* 0x000fe20003800000 */
[----:B---3--:R-:W-:-:S03]  /*2260*/  UIADD3 UR6, UPT, UPT, UR28, 0x18020, URZ ;  /* 0x000180201c067890 */ /* 0x008fc6000fffe0ff */
[----:B------:R-:W-:Y:S01]  /*2270*/  ISETP.LT.U32.AND P0, PT, R132, 0x20, P0 ;  /* 0x000000208400780c */ /* 0x000fe20000701070 */
[----:B------:R-:W-:-:S12]  /*2280*/  UMOV UR7, URZ ;  /* 0x000000ff00077c82 */ /* 0x000fd80008000000 */
[----:B------:R-:W-:Y:S01]  /*2290*/  VOTEU.ANY UP0, P0 ;  /* 0x0000000000ff7886 */ /* 0x000fe20000000100 */
[----:B------:R-:W-:-:S04]  /*22a0*/  VOTEU.ANY UP1, P0 ;  /* 0x0000000000ff7886 */ /* 0x000fc80000020100 */
[----:B------:R-:W-:Y:S02]  /*22b0*/  @UP0 UMOV UR6, UR6 ;  /* 0x0000000600060c82 */ /* 0x000fe40008000000 */
[----:B------:R3:W-:Y:S01]  /*22c0*/  @UP1 UTCBAR [UR6], URZ ;  /* 0x000000ff060013e9 */ /* 0x0007e200080000ff */
[----:B------:R-:W-:Y:S06]  /*22d0*/  BAR.SYNC.DEFER_BLOCKING 0x0 ;  /* 0x0000000000007b1d */ /* 0x000fec0000010000 */
[----:B------:R-:W5:Y:S02]  /*22e0*/  SYNCS.PHASECHK.TRANS64.TRYWAIT P0, [UR28+0x18020], R2 ;  /* 0x01802002ff0075a7 */ /* 0x000f64000800111c */
[----:B---3-5:R-:W-:Y:S05]  /*22f0*/  @!P0 BRA `(.L_x_65) ;  /* 0x0000000c00188947 */ /* 0x028fea0003800000 */
.L_x_81:
[----:B------:R-:W-:Y:S02]  /*2300*/  UIADD3 UR9, UPT, UPT, UR9, 0x1, URZ ;  /* 0x0000000109097890 */ /* 0x000fe4000fffe0ff */
[----:B------:R-:W-:Y:S02]  /*2310*/  UIADD3 UR18, UPT, UPT, UR18, 0x20, URZ ;  /* 0x0000002012127890 */ /* 0x000fe4000fffe0ff */
[----:B------:R-:W-:-:S04]  /*2320*/  UISETP.NE.U32.AND UP0, UPT, UR9, 0x4, UPT ;  /* 0x000000040900788c */ /* 0x000fc8000bf05070 */
[----:B------:R-:W-:Y:S02]  /*2330*/  USEL UR5, URZ, 0x1, UP0 ;  /* 0x00000001ff057887 */ /* 0x000fe40008000000 */
[----:B------:R-:W-:Y:S02]  /*2340*/  USEL UR9, UR9, URZ, UP0 ;  /* 0x000000ff09097287 */ /* 0x000fe40008000000 */
[----:B--2---:R-:W-:Y:S02]  /*2350*/  UISETP.GE.AND UP0, UPT, UR18, UR29, UPT ;  /* 0x0000001d1200728c */ /* 0x004fe4000bf06270 */
[----:B------:R-:W-:-:S07]  /*2360*/  ULOP3.LUT UR4, UR4, UR5, URZ, 0x3c, !UPT ;  /* 0x0000000504047292 */ /* 0x000fce000f8e3cff */
[----:B------:R-:W-:Y:S05]  /*2370*/  BRA.U !UP0, `(.L_x_66) ;  /* 0xfffffff908ec7547 */ /* 0x000fea000b83ffff */
.L_x_59:
[----:B---3-5:R-:W-:Y:S06]  /*2380*/  BAR.SYNC.DEFER_BLOCKING 0x0 ;  /* 0x0000000000007b1d */ /* 0x028fec0000010000 */
[----:B------:R-:W-:Y:S04]  /*2390*/  BSSY.RECONVERGENT B5, `(.L_x_67) ;  /* 0x0000004000057945 */ /* 0x000fe80003800200 */
[----:B------:R-:W-:Y:S05]  /*23a0*/  @P3 BRA `(.L_x_68) ;  /* 0x0000000000083947 */ /* 0x000fea0003800000 */
[----:B------:R-:W2:Y:S02]  /*23b0*/  SYNCS.CCTL.IV [UR8+0x18000] ;  /* 0x01800000ff0079b1 */ /* 0x000ea40008000008 */
[----:B--2---:R-:W2:Y:S02]  /*23c0*/  SYNCS.CCTL.IV [UR8+0x18020] ;  /* 0x01802000ff0079b1 */ /* 0x004ea40008000008 */
.L_x_68:
[----:B------:R-:W-:Y:S05]  /*23d0*/  BSYNC.RECONVERGENT B5 ;  /* 0x0000000000057941 */ /* 0x000fea0003800200 */
.L_x_67:
[----:B--2---:R-:W-:Y:S06]  /*23e0*/  BAR.SYNC.DEFER_BLOCKING 0x0 ;  /* 0x0000000000007b1d */ /* 0x004fec0000010000 */
[----:B------:R-:W-:Y:S04]  /*23f0*/  BSSY.RECONVERGENT B5, `(.L_x_69) ;  /* 0x0000004000057945 */ /* 0x000fe80003800200 */
[----:B------:R-:W-:Y:S05]  /*2400*/  @P3 BRA `(.L_x_70) ;  /* 0x0000000000083947 */ /* 0x000fea0003800000 */
[----:B------:R-:W2:Y:S02]  /*2410*/  SYNCS.CCTL.IV [UR8+0x18008] ;  /* 0x01800800ff0079b1 */ /* 0x000ea40008000008 */
[----:B--2---:R-:W2:Y:S02]  /*2420*/  SYNCS.CCTL.IV [UR8+0x18028] ;  /* 0x01802800ff0079b1 */ /* 0x004ea40008000008 */
.L_x_70:
[----:B------:R-:W-:Y:S05]  /*2430*/  BSYNC.RECONVERGENT B5 ;  /* 0x0000000000057941 */ /* 0x000fea0003800200 */
.L_x_69:
[----:B--2---:R-:W-:Y:S06]  /*2440*/  BAR.SYNC.DEFER_BLOCKING 0x0 ;  /* 0x0000000000007b1d */ /* 0x004fec0000010000 */
[----:B------:R-:W-:Y:S04]  /*2450*/  BSSY.RECONVERGENT B5, `(.L_x_71) ;  /* 0x0000004000057945 */ /* 0x000fe80003800200 */
[----:B------:R-:W-:Y:S05]  /*2460*/  @P3 BRA `(.L_x_72) ;  /* 0x0000000000083947 */ /* 0x000fea0003800000 */
[----:B------:R-:W2:Y:S02]  /*2470*/  SYNCS.CCTL.IV [UR8+0x18010] ;  /* 0x01801000ff0079b1 */ /* 0x000ea40008000008 */
[----:B--2---:R-:W2:Y:S02]  /*2480*/  SYNCS.CCTL.IV [UR8+0x18030] ;  /* 0x01803000ff0079b1 */ /* 0x004ea40008000008 */
.L_x_72:
[----:B------:R-:W-:Y:S05]  /*2490*/  BSYNC.RECONVERGENT B5 ;  /* 0x0000000000057941 */ /* 0x000fea0003800200 */
.L_x_71:
[----:B--2---:R-:W-:Y:S06]  /*24a0*/  BAR.SYNC.DEFER_BLOCKING 0x0 ;  /* 0x0000000000007b1d */ /* 0x004fec0000010000 */
[----:B------:R-:W-:Y:S04]  /*24b0*/  BSSY.RECONVERGENT B5, `(.L_x_73) ;  /* 0x0000004000057945 */ /* 0x000fe80003800200 */
[----:B------:R-:W-:Y:S05]  /*24c0*/  @P3 BRA `(.L_x_74) ;  /* 0x0000000000083947 */ /* 0x000fea0003800000 */
[----:B------:R-:W2:Y:S02]  /*24d0*/  SYNCS.CCTL.IV [UR8+0x18018] ;  /* 0x01801800ff0079b1 */ /* 0x000ea40008000008 */
[----:B--2---:R-:W2:Y:S02]  /*24e0*/  SYNCS.CCTL.IV [UR8+0x18038] ;  /* 0x01803800ff0079b1 */ /* 0x004ea40008000008 */
.L_x_74:
[----:B------:R-:W-:Y:S05]  /*24f0*/  BSYNC.RECONVERGENT B5 ;  /* 0x0000000000057941 */ /* 0x000fea0003800200 */
.L_x_73:
[----:B------:R-:W-:Y:S01]  /*2500*/  ULOP3.LUT UR4, UR22, 0x3, URZ, 0xc0, !UPT ;  /* 0x0000000316047892 */ /* 0x000fe2000f8ec0ff */
[C---:B------:R-:W-:Y:S01]  /*2510*/  IMAD.SHL.U32 R2, R0.reuse, 0x10, RZ ;  /* 0x0000001000027824 */ /* 0x040fe200078e00ff */
[----:B------:R-:W-:Y:S01]  /*2520*/  USHF.L.U32 UR22, UR22, 0x5, URZ ;  /* 0x0000000516167899 */ /* 0x000fe200080006ff */
[C---:B------:R-:W-:Y:S01]  /*2530*/  IMAD.SHL.U32 R3, R0.reuse, 0x100, RZ ;  /* 0x0000010000037824 */ /* 0x040fe200078e00ff */
[----:B------:R-:W-:Y:S01]  /*2540*/  ULEA UR5, UR4, UR23, 0x15 ;  /* 0x0000001704057291 */ /* 0x000fe2000f8ea8ff */
[----:B------:R-:W-:Y:S01]  /*2550*/  IMAD.SHL.U32 R0, R0, 0x80, RZ ;  /* 0x0000008000007824 */ /* 0x000fe200078e00ff */
[----:B------:R-:W-:Y:S02]  /*2560*/  ULOP3.LUT UR22, UR22, 0x80, URZ, 0xc0, !UPT ;  /* 0x0000008016167892 */ /* 0x000fe4000f8ec0ff */
[----:B------:R-:W-:Y:S02]  /*2570*/  LOP3.LUT R3, R2, 0x8070, R3, 0xc8, !PT ;  /* 0x0000807002037812 */ /* 0x000fe400078ec803 */
[----:B------:R-:W-:Y:S01]  /*2580*/  ELECT P0, URZ, PT ;  /* 0x0000000000ff782f */ /* 0x000fe20003800000 */
[----:B------:R-:W-:Y:S01]  /*2590*/  UIADD3 UR5, UPT, UPT, UR5, UR22, URZ ;  /* 0x0000001605057290 */ /* 0x000fe2000fffe0ff */
[----:B------:R-:W-:Y:S01]  /*25a0*/  LOP3.LUT R0, R3, 0x3f80, R0, 0xf8, !PT ;  /* 0x00003f8003007812 */ /* 0x000fe200078ef800 */
[----:B------:R-:W-:Y:S01]  /*25b0*/  UMOV UR6, UR19 ;  /* 0x0000001300067c82 */ /* 0x000fe20008000000 */
[----:B------:R-:W-:-:S02]  /*25c0*/  ISETP.LT.U32.AND P0, PT, R132, 0x80, P0 ;  /* 0x000000808400780c */ /* 0x000fc40000701070 */
[C---:B------:R-:W-:Y:S02]  /*25d0*/  LOP3.LUT R2, R0.reuse, 0x10, RZ, 0x3c, !PT ;  /* 0x0000001000027812 */ /* 0x040fe400078e3cff */
[----:B------:R-:W-:Y:S02]  /*25e0*/  LOP3.LUT R3, R0, 0x20, RZ, 0x3c, !PT ;  /* 0x0000002000037812 */ /* 0x000fe400078e3cff */
[----:B----4-:R-:W3:Y:S01]  /*25f0*/  LDTM.x128 R4, tmem[UR5] ;  /* 0x00000005000479ee */ /* 0x010ee200083c0000 */
[----:B------:R-:W-:Y:S01]  /*2600*/  NOP ;  /* 0x0000000000007918 */ /* 0x000fe20000000000 */
[----:B------:R-:W-:Y:S02]  /*2610*/  ULEA UR5, UR4, UR15, 0x6 ;  /* 0x0000000f04057291 */ /* 0x000fe4000f8e30ff */
[----:B------:R-:W-:-:S03]  /*2620*/  ULEA UR4, UR4, UR8, 0xe ;  /* 0x0000000804047291 */ /* 0x000fc6000f8e70ff */
[----:B---3--:R-:W-:Y:S01]  /*2630*/  VOTEU.ANY UP1, P0 ;  /* 0x0000000000ff7886 */ /* 0x008fe20000020100 */
[----:B------:R-:W-:Y:S01]  /*2640*/  VOTEU.ANY UP0, P0 ;  /* 0x0000000000ff7886 */ /* 0x000fe20000000100 */
[----:B------:R-:W-:Y:S02]  /*2650*/  F2FP.F16.F32.PACK_AB R4, R5, R4 ;  /* 0x000000040504723e */ /* 0x000fe400000000ff */
[----:B------:R-:W-:Y:S02]  /*2660*/  F2FP.F16.F32.PACK_AB R68, R69, R68 ;  /* 0x000000444544723e */ /* 0x000fe400000000ff */
[----:B------:R-:W-:Y:S02]  /*2670*/  F2FP.F16.F32.PACK_AB R5, R7, R6 ;  /* 0x000000060705723e */ /* 0x000fe400000000ff */
[----:B------:R-:W-:Y:S02]  /*2680*/  F2FP.F16.F32.PACK_AB R12, R13, R12 ;  /* 0x0000000c0d0c723e */ /* 0x000fe400000000ff */
[----:B------:R-:W-:-:S02]  /*2690*/  F2FP.F16.F32.PACK_AB R69, R71, R70 ;  /* 0x000000464745723e */ /* 0x000fc400000000ff */
[----:B------:R-:W-:Y:S02]  /*26a0*/  F2FP.F16.F32.PACK_AB R76, R77, R76 ;  /* 0x0000004c4d4c723e */ /* 0x000fe400000000ff */
[----:B------:R-:W-:Y:S02]  /*26b0*/  F2FP.F16.F32.PACK_AB R6, R9, R8 ;  /* 0x000000080906723e */ /* 0x000fe400000000ff */
[----:B------:R-:W-:Y:S02]  /*26c0*/  F2FP.F16.F32.PACK_AB R7, R11, R10 ;  /* 0x0000000a0b07723e */ /* 0x000fe400000000ff */
[----:B------:R-:W-:Y:S02]  /*26d0*/  F2FP.F16.F32.PACK_AB R13, R15, R14 ;  /* 0x0000000e0f0d723e */ /* 0x000fe400000000ff */
[----:B------:R-:W-:Y:S01]  /*26e0*/  F2FP.F16.F32.PACK_AB R20, R21, R20 ;  /* 0x000000141514723e */ /* 0x000fe200000000ff */
[----:B--2---:R2:W-:Y:S01]  /*26f0*/  STS.128 [R0+UR8], R4 ;  /* 0x0000000400007988 */ /* 0x0045e20008000c08 */
[----:B------:R-:W-:-:S02]  /*2700*/  F2FP.F16.F32.PACK_AB R70, R73, R72 ;  /* 0x000000484946723e */ /* 0x000fc400000000ff */
[----:B------:R-:W-:Y:S02]  /*2710*/  F2FP.F16.F32.PACK_AB R71, R75, R74 ;  /* 0x0000004a4b47723e */ /* 0x000fe400000000ff */
[----:B------:R-:W-:Y:S02]  /*2720*/  F2FP.F16.F32.PACK_AB R77, R79, R78 ;  /* 0x0000004e4f4d723e */ /* 0x000fe400000000ff */
[----:B------:R-:W-:Y:S01]  /*2730*/  F2FP.F16.F32.PACK_AB R84, R85, R84 ;  /* 0x000000545554723e */ /* 0x000fe200000000ff */
[----:B------:R3:W-:Y:S01]  /*2740*/  STS.128 [R0+UR8+0x4000], R68 ;  /* 0x0040004400007988 */ /* 0x0007e20008000c08 */
[----:B------:R-:W-:Y:S02]  /*2750*/  F2FP.F16.F32.PACK_AB R14, R17, R16 ;  /* 0x00000010110e723e */ /* 0x000fe400000000ff */
[----:B------:R-:W-:Y:S02]  /*2760*/  F2FP.F16.F32.PACK_AB R15, R19, R18 ;  /* 0x00000012130f723e */ /* 0x000fe400000000ff */
[----:B------:R-:W-:-:S02]  /*2770*/  F2FP.F16.F32.PACK_AB R21, R23, R22 ;  /* 0x000000161715723e */ /* 0x000fc400000000ff */
[----:B------:R-:W-:Y:S01]  /*2780*/  F2FP.F16.F32.PACK_AB R28, R29, R28 ;  /* 0x0000001c1d1c723e */ /* 0x000fe200000000ff */
[----:B------:R4:W-:Y:S01]  /*2790*/  STS.128 [R2+UR8], R12 ;  /* 0x0000000c02007988 */ /* 0x0009e20008000c08 */
[----:B------:R-:W-:Y:S02]  /*27a0*/  F2FP.F16.F32.PACK_AB R78, R81, R80 ;  /* 0x00000050514e723e */ /* 0x000fe400000000ff */
[----:B------:R-:W-:Y:S02]  /*27b0*/  F2FP.F16.F32.PACK_AB R79, R83, R82 ;  /* 0x00000052534f723e */ /* 0x000fe400000000ff */
[----:B------:R-:W-:Y:S02]  /*27c0*/  F2FP.F16.F32.PACK_AB R85, R87, R86 ;  /* 0x000000565755723e */ /* 0x000fe400000000ff */
[----:B------:R-:W-:Y:S01]  /*27d0*/  F2FP.F16.F32.PACK_AB R92, R93, R92 ;  /* 0x0000005c5d5c723e */ /* 0x000fe200000000ff */
[----:B------:R4:W-:Y:S01]  /*27e0*/  STS.128 [R2+UR8+0x4000], R76 ;  /* 0x0040004c02007988 */ /* 0x0009e20008000c08 */
[----:B------:R-:W-:-:S02]  /*27f0*/  F2FP.F16.F32.PACK_AB R22, R25, R24 ;  /* 0x000000181916723e */ /* 0x000fc400000000ff */
[----:B------:R-:W-:Y:S02]  /*2800*/  F2FP.F16.F32.PACK_AB R23, R27, R26 ;  /* 0x0000001a1b17723e */ /* 0x000fe400000000ff */
[----:B------:R-:W-:Y:S02]  /*2810*/  F2FP.F16.F32.PACK_AB R29, R31, R30 ;  /* 0x0000001e1f1d723e */ /* 0x000fe400000000ff */
[----:B------:R-:W-:Y:S01]  /*2820*/  F2FP.F16.F32.PACK_AB R36, R37, R36 ;  /* 0x000000242524723e */ /* 0x000fe200000000ff */
[----:B------:R4:W-:Y:S01]  /*2830*/  STS.128 [R3+UR8], R20 ;  /* 0x0000001403007988 */ /* 0x0009e20008000c08 */
[----:B------:R-:W-:Y:S02]  /*2840*/  F2FP.F16.F32.PACK_AB R86, R89, R88 ;  /* 0x000000585956723e */ /* 0x000fe400000000ff */
[----:B------:R-:W-:Y:S02]  /*2850*/  F2FP.F16.F32.PACK_AB R87, R91, R90 ;  /* 0x0000005a5b57723e */ /* 0x000fe400000000ff */
[----:B------:R-:W-:-:S02]  /*2860*/  F2FP.F16.F32.PACK_AB R93, R95, R94 ;  /* 0x0000005e5f5d723e */ /* 0x000fc400000000ff */
[----:B------:R-:W-:Y:S01]  /*2870*/  F2FP.F16.F32.PACK_AB R100, R101, R100 ;  /* 0x000000646564723e */ /* 0x000fe200000000ff */
[----:B------:R4:W-:Y:S01]  /*2880*/  STS.128 [R3+UR8+0x4000], R84 ;  /* 0x0040005403007988 */ /* 0x0009e20008000c08 */
        /* <DEDUP_REMOVED lines=8> */
[----:B------:R-:W-:Y:S02]  /*2910*/  LOP3.LUT R8, R0, 0x30, RZ, 0x3c, !PT ;  /* 0x0000003000087812 */ /* 0x000fe400078e3cff */
[----:B------:R-:W-:Y:S02]  /*2920*/  F2FP.F16.F32.PACK_AB R38, R41, R40 ;  /* 0x000000282926723e */ /* 0x000fe400000000ff */
[----:B------:R-:W-:Y:S01]  /*2930*/  F2FP.F16.F32.PACK_AB R39, R43, R42 ;  /* 0x0000002a2b27723e */ /* 0x000fe200000000ff */
[----:B------:R4:W-:Y:S01]  /*2940*/  STS.128 [R8+UR8], R28 ;  /* 0x0000001c08007988 */ /* 0x0009e20008000c08 */
[----:B------:R-:W-:-:S02]  /*2950*/  F2FP.F16.F32.PACK_AB R45, R47, R46 ;  /* 0x0000002e2f2d723e */ /* 0x000fc400000000ff */
[----:B------:R-:W-:Y:S01]  /*2960*/  F2FP.F16.F32.PACK_AB R52, R53, R52 ;  /* 0x000000343534723e */ /* 0x000fe200000000ff */
[----:B------:R4:W-:Y:S01]  /*2970*/  STS.128 [R8+UR8+0x4000], R92 ;  /* 0x0040005c08007988 */ /* 0x0009e20008000c08 */
[----:B------:R-:W-:Y:S02]  /*2980*/  F2FP.F16.F32.PACK_AB R102, R105, R104 ;  /* 0x000000686966723e */ /* 0x000fe400000000ff */
[----:B------:R-:W-:Y:S02]  /*2990*/  F2FP.F16.F32.PACK_AB R103, R107, R106 ;  /* 0x0000006a6b67723e */ /* 0x000fe400000000ff */
[----:B------:R-:W-:Y:S02]  /*29a0*/  F2FP.F16.F32.PACK_AB R109, R111, R110 ;  /* 0x0000006e6f6d723e */ /* 0x000fe400000000ff */
[----:B------:R-:W-:Y:S02]  /*29b0*/  F2FP.F16.F32.PACK_AB R116, R117, R116 ;  /* 0x000000747574723e */ /* 0x000fe400000000ff */
[----:B------:R-:W-:-:S02]  /*29c0*/  LOP3.LUT R9, R0, 0x40, RZ, 0x3c, !PT ;  /* 0x0000004000097812 */ /* 0x000fc400078e3cff */
[----:B------:R-:W-:Y:S02]  /*29d0*/  F2FP.F16.F32.PACK_AB R46, R49, R48 ;  /* 0x00000030312e723e */ /* 0x000fe400000000ff */
[----:B------:R-:W-:Y:S01]  /*29e0*/  F2FP.F16.F32.PACK_AB R47, R51, R50 ;  /* 0x00000032332f723e */ /* 0x000fe200000000ff */
[----:B------:R4:W-:Y:S01]  /*29f0*/  STS.128 [R9+UR8], R36 ;  /* 0x0000002409007988 */ /* 0x0009e20008000c08 */
[----:B------:R-:W-:Y:S02]  /*2a00*/  F2FP.F16.F32.PACK_AB R53, R55, R54 ;  /* 0x000000363735723e */ /* 0x000fe400000000ff */
[----:B------:R-:W-:Y:S01]  /*2a10*/  F2FP.F16.F32.PACK_AB R60, R61, R60 ;  /* 0x0000003c3d3c723e */ /* 0x000fe200000000ff */
[----:B------:R4:W-:Y:S01]  /*2a20*/  STS.128 [R9+UR8+0x4000], R100 ;  /* 0x0040006409007988 */ /* 0x0009e20008000c08 */
[----:B------:R-:W-:Y:S02]  /*2a30*/  F2FP.F16.F32.PACK_AB R110, R113, R112 ;  /* 0x00000070716e723e */ /* 0x000fe400000000ff */
[----:B------:R-:W-:-:S02]  /*2a40*/  F2FP.F16.F32.PACK_AB R111, R115, R114 ;  /* 0x00000072736f723e */ /* 0x000fc400000000ff */
        /* <DEDUP_REMOVED lines=11> */
[----:B--2---:R-:W-:Y:S02]  /*2b00*/  LOP3.LUT R4, R0, 0x60, RZ, 0x3c, !PT ;  /* 0x0000006000047812 */ /* 0x004fe400078e3cff */
[----:B------:R-:W-:Y:S02]  /*2b10*/  F2FP.F16.F32.PACK_AB R62, R65, R64 ;  /* 0x00000040413e723e */ /* 0x000fe400000000ff */
[----:B------:R-:W-:Y:S01]  /*2b20*/  F2FP.F16.F32.PACK_AB R63, R67, R66 ;  /* 0x00000042433f723e */ /* 0x000fe200000000ff */
[----:B------:R4:W-:Y:S01]  /*2b30*/  STS.128 [R4+UR8], R52 ;  /* 0x0000003404007988 */ /* 0x0009e20008000c08 */
[----:B------:R-:W-:-:S02]  /*2b40*/  F2FP.F16.F32.PACK_AB R126, R129, R128 ;  /* 0x00000080817e723e */ /* 0x000fc400000000ff */
[----:B------:R-:W-:Y:S01]  /*2b50*/  F2FP.F16.F32.PACK_AB R127, R131, R130 ;  /* 0x00000082837f723e */ /* 0x000fe200000000ff */
[----:B------:R4:W-:Y:S01]  /*2b60*/  STS.128 [R4+UR8+0x4000], R116 ;  /* 0x0040007404007988 */ /* 0x0009e20008000c08 */
[----:B---3--:R-:W-:-:S05]  /*2b70*/  LOP3.LUT R0, R0, 0x70, RZ, 0x3c, !PT ;  /* 0x0000007000007812 */ /* 0x008fca00078e3cff */
[----:B------:R4:W-:Y:S04]  /*2b80*/  STS.128 [R0+UR8], R60 ;  /* 0x0000003c00007988 */ /* 0x0009e80008000c08 */
[----:B------:R4:W-:Y:S01]  /*2b90*/  STS.128 [R0+UR8+0x4000], R124 ;  /* 0x0040007c00007988 */ /* 0x0009e20008000c08 */
[----:B------:R2:W-:Y:S06]  /*2ba0*/  MEMBAR.ALL.CTA ;  /* 0x0000000000007992 */ /* 0x0005ec0000008000 */
[----:B--2---:R-:W2:Y:S02]  /*2bb0*/  FENCE.VIEW.ASYNC.S ;  /* 0x00000000000073c6 */ /* 0x004ea40000000000 */
[----:B--2---:R-:W-:Y:S06]  /*2bc0*/  BAR.SYNC.DEFER_BLOCKING 0x0 ;  /* 0x0000000000007b1d */ /* 0x004fec0000010000 */
[----:B------:R4:W-:Y:S01]  /*2bd0*/  @UP1 UTMASTG.2D [UR4], [UR20] ;  /* 0x00000004140013b5 */ /* 0x0009e20008008000 */
[----:B------:R0:W-:Y:S01]  /*2be0*/  UTMACMDFLUSH ;  /* 0x00000000000079b7 */ /* 0x0001e20000000000 */
[----:B------:R-:W-:-:S04]  /*2bf0*/  DEPBAR.LE SB0, 0x0 ;  /* 0x000080000000791a */ /* 0x000fc80000000000 */
[----:B------:R-:W-:Y:S08]  /*2c00*/  BAR.SYNC.DEFER_BLOCKING 0x0 ;  /* 0x0000000000007b1d */ /* 0x000ff00000010000 */
[----:B------:R-:W-:Y:S06]  /*2c10*/  BAR.SYNC.DEFER_BLOCKING 0x0 ;  /* 0x0000000000007b1d */ /* 0x000fec0000010000 */
[----:B----4-:R-:W-:Y:S05]  /*2c20*/  @P2 BRA `(.L_x_75) ;  /* 0x0000000000a02947 */ /* 0x010fea0003800000 */
[----:B------:R-:W2:Y:S01]  /*2c30*/  S2UR UR5, SR_CgaCtaId ;  /* 0x00000000000579c3 */ /* 0x000ea20000008800 */
[----:B------:R-:W-:Y:S01]  /*2c40*/  NOP ;  /* 0x0000000000007918 */ /* 0x000fe20000000000 */
[----:B------:R-:W-:Y:S01]  /*2c50*/  UMOV UR4, 0x50 ;  /* 0x0000005000047882 */ /* 0x000fe20000000000 */
[----:B------:R-:W-:Y:S02]  /*2c60*/  IMAD.U32 R0, RZ, RZ, UR23 ;  /* 0x00000017ff007e24 */ /* 0x000fe4000f8e00ff */
[----:B------:R-:W-:Y:S02]  /*2c70*/  IMAD.MOV.U32 R3, RZ, RZ, 0xff ;  /* 0x000000ffff037424 */ /* 0x000fe400078e00ff */
[----:B------:R-:W-:Y:S01]  /*2c80*/  IMAD.MOV.U32 R7, RZ, RZ, 0x1 ;  /* 0x00000001ff077424 */ /* 0x000fe200078e00ff */
[----:B------:R-:W-:-:S04]  /*2c90*/  LOP3.LUT R0, R0, 0xffff, RZ, 0xc0, !PT ;  /* 0x0000ffff00007812 */ /* 0x000fc800078ec0ff */
[----:B------:R-:W-:-:S05]  /*2ca0*/  SHF.R.U32.HI R0, RZ, 0x5, R0 ;  /* 0x00000005ff007819 */ /* 0x000fca0000011600 */
[----:B------:R-:W-:Y:S01]  /*2cb0*/  VIADD R2, R0, 0x10 ;  /* 0x0000001000027836 */ /* 0x000fe20000000000 */
[----:B------:R-:W-:Y:S01]  /*2cc0*/  SHF.L.U32 R0, R3, R0, RZ ;  /* 0x0000000003007219 */ /* 0x000fe200000006ff */
[----:B--2---:R-:W-:-:S03]  /*2cd0*/  ULEA UR6, UR5, UR4, 0x18 ;  /* 0x0000000405067291 */ /* 0x004fc6000f8ec0ff */
[----:B------:R-:W-:-:S04]  /*2ce0*/  SHF.L.U32 R3, R7, R2, RZ ;  /* 0x0000000207037219 */ /* 0x000fc800000006ff */
[----:B------:R-:W-:Y:S02]  /*2cf0*/  LOP3.LUT R0, R3, R0, RZ, 0xfc, !PT ;  /* 0x0000000003007212 */ /* 0x000fe400078efcff */
[----:B------:R-:W2:Y:S02]  /*2d00*/  LDS R5, [UR6] ;  /* 0x00000006ff057984 */ /* 0x000ea40008000800 */
[C---:B------:R-:W-:Y:S02]  /*2d10*/  LOP3.LUT R2, R0.reuse, 0xffff, RZ, 0xc0, !PT ;  /* 0x0000ffff00027812 */ /* 0x040fe400078ec0ff */
[----:B--2---:R-:W-:-:S04]  /*2d20*/  LOP3.LUT R3, R0, 0xffff, R5, 0x80, !PT ;  /* 0x0000ffff00037812 */ /* 0x004fc800078e8005 */
[----:B------:R-:W-:-:S13]  /*2d30*/  ISETP.NE.AND P0, PT, R3, R2, PT ;  /* 0x000000020300720c */ /* 0x000fda0003f05270 */
[----:B------:R-:W-:Y:S05]  /*2d40*/  @P0 BRA `(.L_x_76) ;  /* 0x0000000000500947 */ /* 0x000fea0003800000 */
[----:B------:R-:W-:Y:S02]  /*2d50*/  SHF.R.U32.HI R5, RZ, 0x10, R5 ;  /* 0x00000010ff057819 */ /* 0x000fe40000011605 */
[----:B------:R-:W-:-:S04]  /*2d60*/  SHF.R.U32.HI R2, RZ, 0x10, R0 ;  /* 0x00000010ff027819 */ /* 0x000fc80000011600 */
[----:B------:R-:W-:-:S04]  /*2d70*/  LOP3.LUT R5, R5, R2, RZ, 0xc0, !PT ;  /* 0x0000000205057212 */ /* 0x000fc800078ec0ff */
[----:B------:R-:W-:-:S13]  /*2d80*/  ISETP.NE.AND P0, PT, R5, R2, PT ;  /* 0x000000020500720c */ /* 0x000fda0003f05270 */
[----:B------:R-:W-:Y:S05]  /*2d90*/  @P0 BRA `(.L_x_77) ;  /* 0x0000000000300947 */ /* 0x000fea0003800000 */
[----:B------:R-:W-:Y:S01]  /*2da0*/  R2UR UR4, R0 ;  /* 0x00000000000472ca */ /* 0x000fe200000e0000 */
[----:B------:R-:W-:Y:S01]  /*2db0*/  VOTEU.ANY UR5, UPT, PT ;  /* 0x0000000000057886 */ /* 0x000fe200038e0100 */
[----:B------:R-:W2:Y:S01]  /*2dc0*/  S2R R0, SR_LANEID ;  /* 0x0000000000007919 */ /* 0x000ea20000000000 */
[----:B------:R-:W-:-:S10]  /*2dd0*/  UFLO.U32 UR5, UR5 ;  /* 0x00000005000572bd */ /* 0x000fd400080e0000 */
[----:B------:R-:W-:-:S06]  /*2de0*/  ULOP3.LUT UR4, URZ, UR4, URZ, 0x33, !UPT ;  /* 0x00000004ff047292 */ /* 0x000fcc000f8e33ff */
[----:B------:R-:W-:-:S04]  /*2df0*/  IMAD.U32 R2, RZ, RZ, UR4 ;  /* 0x00000004ff027e24 */ /* 0x000fc8000f8e00ff */
[----:B------:R-:W3:Y:S02]  /*2e00*/  REDUX UR7, R2 ;  /* 0x00000000020773c4 */ /* 0x000ee40000000000 */
[----:B------:R4:W-:Y:S01]  /*2e10*/  UTCATOMSWS.AND URZ, UR4 ;  /* 0x0000000400ff79e3 */ /* 0x0009e20008000000 */
[----:B--2---:R-:W-:Y:S01]  /*2e20*/  ISETP.EQ.U32.AND P0, PT, R0, UR5, PT ;  /* 0x0000000500007c0c */ /* 0x004fe2000bf02070 */
[----:B---3--:R-:W-:-:S12]  /*2e30*/  IMAD.U32 R0, RZ, RZ, UR7 ;  /* 0x00000007ff007e24 */ /* 0x008fd8000f8e00ff */
[----:B------:R4:W-:Y:S01]  /*2e40*/  @P0 ATOMS.AND RZ, [UR6], R0 ;  /* 0x00000000ffff098c */ /* 0x0009e2000a800006 */
[----:B------:R-:W-:Y:S05]  /*2e50*/  BRA `(.L_x_75) ;  /* 0x0000000000147947 */ /* 0x000fea0003800000 */
.L_x_77:
[----:B------:R-:W-:-:S07]  /*2e60*/  MOV R2, 0x2e80 ;  /* 0x00002e8000027802 */ /* 0x000fce0000000f00 */
[----:B-1----:R-:W-:Y:S05]  /*2e70*/  CALL.REL.NOINC `($__internal_0_$__cuda_sm10x_tcgen05_guardrail_trap_col_being_dealloced_not_returned_by_alloc) ;  /* 0x0000000000447944 */ /* 0x002fea0003c00000 */
[----:B------:R-:W-:Y:S05]  /*2e80*/  BRA `(.L_x_75) ;  /* 0x0000000000087947 */ /* 0x000fea0003800000 */
.L_x_76:
[----:B------:R-:W-:-:S07]  /*2e90*/  MOV R2, 0x2eb0 ;  /* 0x00002eb000027802 */ /* 0x000fce0000000f00 */
[----:B-1----:R-:W-:Y:S05]  /*2ea0*/  CALL.REL.NOINC `($__internal_2_$__cuda_sm10x_tcgen05_guardrail_trap_unallocated_columns_being_dealloced) ;  /* 0x0000000000507944 */ /* 0x002fea0003c00000 */
.L_x_75:
[----:B------:R-:W-:Y:S01]  /*2eb0*/  NOP ;  /* 0x0000000000007918 */ /* 0x000fe20000000000 */
[----:B----4-:R-:W-:Y:S05]  /*2ec0*/  EXIT ;  /* 0x000000000000794d */ /* 0x010fea0003800000 */
.L_x_60:
[----:B------:R-:W2:Y:S02]  /*2ed0*/  SYNCS.PHASECHK.TRANS64.TRYWAIT P0, [UR8+0x18000], RZ ;  /* 0x018000ffff0075a7 */ /* 0x000ea40008001108 */
[----:B--2---:R-:W-:Y:S05]  /*2ee0*/  @!P0 BRA `(.L_x_60) ;  /* 0xfffffffc00f88947 */ /* 0x004fea000383ffff */
[----:B------:R-:W-:Y:S05]  /*2ef0*/  BRA `(.L_x_78) ;  /* 0xffffffec00787947 */ /* 0x000fea000383ffff */
.L_x_62:
[----:B------:R-:W2:Y:S02]  /*2f00*/  SYNCS.PHASECHK.TRANS64.TRYWAIT P1, [UR8+0x18020], RZ ;  /* 0x018020ffff0075a7 */ /* 0x000ea40008021108 */
[----:B--2---:R-:W-:Y:S05]  /*2f10*/  @!P1 BRA `(.L_x_62) ;  /* 0xfffffffc00f89947 */ /* 0x004fea000383ffff */
[----:B------:R-:W-:Y:S05]  /*2f20*/  BRA `(.L_x_79) ;  /* 0xffffffec00ec7947 */ /* 0x000fea000383ffff */
.L_x_63:
[----:B------:R-:W3:Y:S02]  /*2f30*/  SYNCS.PHASECHK.TRANS64.TRYWAIT P0, [UR28+0x18000], R2 ;  /* 0x01800002ff0075a7 */ /* 0x000ee4000800111c */
[----:B---3--:R-:W-:Y:S05]  /*2f40*/  @!P0 BRA `(.L_x_63) ;  /* 0xfffffffc00f88947 */ /* 0x008fea000383ffff */
[----:B------:R-:W-:Y:S05]  /*2f50*/  BRA `(.L_x_80) ;  /* 0xfffffff0006c7947 */ /* 0x000fea000383ffff */
.L_x_65:
[----:B------:R-:W3:Y:S02]  /*2f60*/  SYNCS.PHASECHK.TRANS64.TRYWAIT P0, [UR28+0x18020], R2 ;  /* 0x01802002ff0075a7 */ /* 0x000ee4000800111c */
[----:B---3--:R-:W-:Y:S05]  /*2f70*/  @!P0 BRA `(.L_x_65) ;  /* 0xfffffffc00f88947 */ /* 0x008fea000383ffff */
[----:B------:R-:W-:Y:S05]  /*2f80*/  BRA `(.L_x_81) ;  /* 0xfffffff000dc7947 */ /* 0x000fea000383ffff */
        .weak           $__internal_0_$__cuda_sm10x_tcgen05_guardrail_trap_col_being_dealloced_not_returned_by_alloc
        .type           $__internal_0_$__cuda_sm10x_tcgen05_guardrail_trap_col_being_dealloced_not_returned_by_alloc,@function
        .size           $__internal_0_$__cuda_sm10x_tcgen05_guardrail_trap_col_being_dealloced_not_returned_by_alloc,($__internal_1_$__cuda_sm10x_tcgen05_guardrail_trap_phase_invalid_during_alloc - $__internal_0_$__cuda_sm10x_tcgen05_guardrail_trap_col_being_dealloced_not_returned_by_alloc)
$__internal_0_$__cuda_sm10x_tcgen05_guardrail_trap_col_being_dealloced_not_returned_by_alloc:
[----:B------:R-:W-:Y:S05]  /*2f90*/  BPT.TRAP 0x1 ;  /* 0x000000040000795c */ /* 0x000fea0000300000 */
[----:B------:R-:W-:-:S04]  /*2fa0*/  IMAD.MOV.U32 R3, RZ, RZ, 0x0 ;  /* 0x00000000ff037424 */ /* 0x000fc800078e00ff */
[----:B------:R-:W-:Y:S05]  /*2fb0*/  RET.REL.NODEC R2 `(gluon_tcgen05) ;  /* 0xffffffd002107950 */ /* 0x000fea0003c3ffff */
        .weak           $__internal_1_$__cuda_sm10x_tcgen05_guardrail_trap_phase_invalid_during_alloc
        .type           $__internal_1_$__cuda_sm10x_tcgen05_guardrail_trap_phase_invalid_during_alloc,@function
        .size           $__internal_1_$__cuda_sm10x_tcgen05_guardrail_trap_phase_invalid_during_alloc,($__internal_2_$__cuda_sm10x_tcgen05_guardrail_trap_unallocated_columns_being_dealloced - $__internal_1_$__cuda_sm10x_tcgen05_guardrail_trap_phase_invalid_during_alloc)
$__internal_1_$__cuda_sm10x_tcgen05_guardrail_trap_phase_invalid_during_alloc:
[----:B------:R-:W-:Y:S05]  /*2fc0*/  BPT.TRAP 0x1 ;  /* 0x000000040000795c */ /* 0x000fea0000300000 */
[----:B------:R-:W-:-:S04]  /*2fd0*/  IMAD.MOV.U32 R3, RZ, RZ, 0x0 ;  /* 0x00000000ff037424 */ /* 0x000fc800078e00ff */
[----:B------:R-:W-:Y:S05]  /*2fe0*/  RET.REL.NODEC R2 `(gluon_tcgen05) ;  /* 0xffffffd002047950 */ /* 0x000fea0003c3ffff */
        .weak           $__internal_2_$__cuda_sm10x_tcgen05_guardrail_trap_unallocated_columns_being_dealloced
        .type           $__internal_2_$__cuda_sm10x_tcgen05_guardrail_trap_unallocated_columns_being_dealloced,@function
        .size           $__internal_2_$__cuda_sm10x_tcgen05_guardrail_trap_unallocated_columns_being_dealloced,(.L_x_85 - $__internal_2_$__cuda_sm10x_tcgen05_guardrail_trap_unallocated_columns_being_dealloced)
$__internal_2_$__cuda_sm10x_tcgen05_guardrail_trap_unallocated_columns_being_dealloced:
[----:B------:R-:W-:Y:S05]  /*2ff0*/  BPT.TRAP 0x1 ;  /* 0x000000040000795c */ /* 0x000fea0000300000 */
[----:B------:R-:W-:-:S04]  /*3000*/  IMAD.MOV.U32 R3, RZ, RZ, 0x0 ;  /* 0x00000000ff037424 */ /* 0x000fc800078e00ff */
[----:B------:R-:W-:Y:S05]  /*3010*/  RET.REL.NODEC R2 `(gluon_tcgen05) ;  /* 0xffffffcc02f87950 */ /* 0x000fea0003c3ffff */
.L_x_82:
[----:B------:R-:W-:-:S00]  /*3020*/  BRA `(.L_x_82) ;  /* 0xfffffffc00fc7947 */ /* 0x000fc0000383ffff */
[----:B------:R-:W-:-:S00]  /*3030*/  NOP ;  /* 0x0000000000007918 */ /* 0x000fc00000000000 */
        /* <DEDUP_REMOVED lines=12> */
.L_x_85:


//--------------------- .nv.shared.gluon_tcgen05  --------------------------
	.section	.nv.shared.gluon_tcgen05,"aw",@nobits
	.sectionflags	@""
	.align	16
	.zero		1024


//--------------------- .nv.shared.reserved.0     --------------------------
	.section	.nv.shared.reserved.0,"aw",@nobits
	.align	8
	.weak		__nv_reservedSMEM_offset_0_alias
	.size		__nv_reservedSMEM_offset_0_alias, 0, 64
	.other		__nv_reservedSMEM_offset_0_alias,@"STO_CUDA_RESERVED_SHARED STV_DEFAULT"
__nv_reservedSMEM_offset_0_alias:
	.zero		0
.nv.shared.reserved.0:
	.zero		64
	.weak		__nv_reservedSMEM_allocation_phase
	.type		__nv_reservedSMEM_allocation_phase,@object
	.size		__nv_reservedSMEM_allocation_phase,(.L_0 - __nv_reservedSMEM_allocation_phase)
__nv_reservedSMEM_allocation_phase:
	.zero		1
.L_0:
	.zero		7
	.weak		__nv_reservedSMEM_devtool_atexit_pc
	.type		__nv_reservedSMEM_devtool_atexit_pc,@object
	.size		__nv_reservedSMEM_devtool_atexit_pc,(__nv_reservedSMEM_allocation_mask - __nv_reservedSMEM_devtool_atexit_pc)
__nv_reservedSMEM_devtool_atexit_pc:
	.zero		8
	.weak		__nv_reservedSMEM_allocation_mask
	.type		__nv_reservedSMEM_allocation_mask,@object
	.size		__nv_reservedSMEM_allocation_mask,(.L_2 - __nv_reservedSMEM_allocation_mask)
__nv_reservedSMEM_allocation_mask:
	.zero		4
.L_2:


//--------------------- .nv.constant0.gluon_tcgen05 --------------------------
	.section	.nv.constant0.gluon_tcgen05,"a",@progbits
	.sectionflags	@""
	.align	4
.nv.constant0.gluon_tcgen05:
	.zero		976


//--------------------- SYMBOLS --------------------------

	.type		.nv.reservedSmem.offset0,@object
	.size		.nv.reservedSmem.offset0,0x4
	.type		.nv.reservedSmem.cap,@object
	.size		.nv.reservedSmem.cap,0x4
